//
// Generated by NVIDIA NVVM Compiler
//
// Compiler Build ID: CL-36424714
// Cuda compilation tools, release 13.0, V13.0.88
// Based on NVVM 20.0.0
//

.version 9.0
.target sm_100
.address_size 64

	// .globl	_Z21starvation_libcudacxxv
.extern .func  (.param .b32 func_retval0) vprintf
(
	.param .b64 vprintf_param_0,
	.param .b64 vprintf_param_1
)
;
.global .align 4 .b8 lock[4] = {1};
.global .align 4 .b8 mask[4];
.global .align 4 .b8 clobber[4];
// _ZZ17starvation_legacyvE4lock has been demoted
// _ZZ17starvation_legacyvE4mask has been demoted
// _ZZ17starvation_legacyvE7clobber has been demoted
.global .align 1 .b8 $str[17] = {115, 116, 97, 114, 116, 32, 116, 104, 114, 101, 97, 100, 32, 37, 100, 10};
.global .align 1 .b8 $str$1[16] = {115, 116, 101, 112, 32, 116, 104, 114, 101, 97, 100, 32, 37, 100, 10};
.global .align 1 .b8 $str$2[10] = {99, 111, 110, 116, 58, 32, 37, 100, 10};
.global .align 1 .b8 $str$3[10] = {100, 111, 110, 101, 58, 32, 37, 100, 10};
.global .align 1 .b8 $str$4[15] = {105, 110, 105, 116, 32, 108, 111, 99, 107, 58, 32, 37, 100, 10};

.visible .entry _Z21starvation_libcudacxxv()
{
	.local .align 8 .b8 	__local_depot0[8];
	.reg .b64 	%SP;
	.reg .b64 	%SPL;
	.reg .pred 	%p<48>;
	.reg .b32 	%r<87>;
	.reg .b64 	%rd<119>;
	.reg .b64 	%fd<3>;

	mov.u64 	%SPL, __local_depot0;
	cvta.local.u64 	%SP, %SPL;
	add.u64 	%rd6, %SP, 0;
	add.u64 	%rd1, %SPL, 0;
	mov.u64 	%rd8, lock;
$L__BB0_1:
	cvta.global.u64 	%rd7, %rd8;
	mov.b32 	%r13, 0;
	// begin inline asm
	atom.exch.acquire.cta.b32 %r12,[%rd7],%r13;
	// end inline asm
	setp.eq.s32 	%p1, %r12, 1;
	@%p1 bra 	$L__BB0_27;
	cvta.global.u64 	%rd9, %rd8;
	// begin inline asm
	ld.relaxed.cta.b32 %r14,[%rd9];
	// end inline asm
	setp.eq.s32 	%p2, %r14, 0;
	@%p2 bra 	$L__BB0_3;
	bra.uni 	$L__BB0_1;
$L__BB0_3:
	cvta.global.u64 	%rd11, %rd8;
	// begin inline asm
	ld.relaxed.cta.b32 %r15,[%rd11];
	// end inline asm
	setp.ne.s32 	%p3, %r15, 0;
	@%p3 bra 	$L__BB0_1;
	cvta.global.u64 	%rd13, %rd8;
	// begin inline asm
	ld.relaxed.cta.b32 %r16,[%rd13];
	// end inline asm
	setp.ne.s32 	%p4, %r16, 0;
	@%p4 bra 	$L__BB0_1;
	cvta.global.u64 	%rd15, %rd8;
	// begin inline asm
	ld.relaxed.cta.b32 %r17,[%rd15];
	// end inline asm
	setp.ne.s32 	%p5, %r17, 0;
	@%p5 bra 	$L__BB0_1;
	cvta.global.u64 	%rd17, %rd8;
	// begin inline asm
	ld.relaxed.cta.b32 %r18,[%rd17];
	// end inline asm
	setp.ne.s32 	%p6, %r18, 0;
	@%p6 bra 	$L__BB0_1;
	cvta.global.u64 	%rd19, %rd8;
	// begin inline asm
	ld.relaxed.cta.b32 %r19,[%rd19];
	// end inline asm
	setp.ne.s32 	%p7, %r19, 0;
	@%p7 bra 	$L__BB0_1;
	cvta.global.u64 	%rd21, %rd8;
	// begin inline asm
	ld.relaxed.cta.b32 %r20,[%rd21];
	// end inline asm
	setp.ne.s32 	%p8, %r20, 0;
	@%p8 bra 	$L__BB0_1;
	cvta.global.u64 	%rd23, %rd8;
	// begin inline asm
	ld.relaxed.cta.b32 %r21,[%rd23];
	// end inline asm
	setp.ne.s32 	%p9, %r21, 0;
	@%p9 bra 	$L__BB0_1;
	cvta.global.u64 	%rd25, %rd8;
	// begin inline asm
	ld.relaxed.cta.b32 %r22,[%rd25];
	// end inline asm
	setp.ne.s32 	%p10, %r22, 0;
	@%p10 bra 	$L__BB0_1;
	cvta.global.u64 	%rd27, %rd8;
	// begin inline asm
	ld.relaxed.cta.b32 %r23,[%rd27];
	// end inline asm
	setp.ne.s32 	%p11, %r23, 0;
	@%p11 bra 	$L__BB0_1;
	cvta.global.u64 	%rd29, %rd8;
	// begin inline asm
	ld.relaxed.cta.b32 %r24,[%rd29];
	// end inline asm
	setp.ne.s32 	%p12, %r24, 0;
	@%p12 bra 	$L__BB0_1;
	cvta.global.u64 	%rd31, %rd8;
	// begin inline asm
	ld.relaxed.cta.b32 %r25,[%rd31];
	// end inline asm
	setp.ne.s32 	%p13, %r25, 0;
	@%p13 bra 	$L__BB0_1;
	cvta.global.u64 	%rd33, %rd8;
	// begin inline asm
	ld.relaxed.cta.b32 %r26,[%rd33];
	// end inline asm
	setp.ne.s32 	%p14, %r26, 0;
	@%p14 bra 	$L__BB0_1;
	cvta.global.u64 	%rd35, %rd8;
	// begin inline asm
	ld.relaxed.cta.b32 %r27,[%rd35];
	// end inline asm
	setp.ne.s32 	%p15, %r27, 0;
	@%p15 bra 	$L__BB0_1;
	cvta.global.u64 	%rd37, %rd8;
	// begin inline asm
	ld.relaxed.cta.b32 %r28,[%rd37];
	// end inline asm
	setp.ne.s32 	%p16, %r28, 0;
	@%p16 bra 	$L__BB0_1;
	cvta.global.u64 	%rd39, %rd8;
	// begin inline asm
	ld.relaxed.cta.b32 %r29,[%rd39];
	// end inline asm
	setp.ne.s32 	%p17, %r29, 0;
	@%p17 bra 	$L__BB0_1;
$L__BB0_18:
	cvta.global.u64 	%rd41, %rd8;
	// begin inline asm
	ld.relaxed.cta.b32 %r30,[%rd41];
	// end inline asm
	setp.ne.s32 	%p18, %r30, 0;
	@%p18 bra 	$L__BB0_1;
	mov.b32 	%r83, 0;
	// begin inline asm
	mov.u64 %rd43, %globaltimer;
	// end inline asm
$L__BB0_20:
	cvta.global.u64 	%rd44, %rd8;
	// begin inline asm
	ld.relaxed.cta.b32 %r32,[%rd44];
	// end inline asm
	setp.ne.s32 	%p19, %r32, 0;
	@%p19 bra 	$L__BB0_18;
	setp.gt.s32 	%p20, %r83, 15;
	@%p20 bra 	$L__BB0_23;
	add.s32 	%r83, %r83, 1;
	bra.uni 	$L__BB0_20;
$L__BB0_23:
	// begin inline asm
	mov.u64 %rd46, %globaltimer;
	// end inline asm
	sub.s64 	%rd3, %rd46, %rd43;
	setp.lt.s64 	%p21, %rd3, 4000000;
	@%p21 bra 	$L__BB0_25;
	mov.b32 	%r33, 1000000;
	// begin inline asm
	nanosleep.u32 %r33;
	// end inline asm
	bra.uni 	$L__BB0_20;
$L__BB0_25:
	setp.lt.s64 	%p22, %rd3, 40000;
	@%p22 bra 	$L__BB0_20;
	shr.s64 	%rd47, %rd3, 63;
	shr.u64 	%rd48, %rd47, 62;
	add.s64 	%rd49, %rd3, %rd48;
	shr.u64 	%rd50, %rd49, 2;
	cvt.u32.u64 	%r34, %rd50;
	// begin inline asm
	nanosleep.u32 %r34;
	// end inline asm
	bra.uni 	$L__BB0_20;
$L__BB0_27:
	mov.u32 	%r3, %tid.x;
	st.local.u32 	[%rd1], %r3;
	mov.u64 	%rd51, $str;
	cvta.global.u64 	%rd52, %rd51;
	{ // callseq 0, 0
	.param .b64 param0;
	st.param.b64 	[param0], %rd52;
	.param .b64 param1;
	st.param.b64 	[param1], %rd6;
	.param .b32 retval0;
	call.uni (retval0), 
	vprintf, 
	(
	param0, 
	param1
	);
	ld.param.b32 	%r35, [retval0];
	} // callseq 0
	mov.u64 	%rd56, $str$1;
	mov.u64 	%rd60, clobber;
$L__BB0_28:
	st.local.u32 	[%rd1], %r3;
	cvta.global.u64 	%rd57, %rd56;
	{ // callseq 1, 0
	.param .b64 param0;
	st.param.b64 	[param0], %rd57;
	.param .b64 param1;
	st.param.b64 	[param1], %rd6;
	.param .b32 retval0;
	call.uni (retval0), 
	vprintf, 
	(
	param0, 
	param1
	);
	ld.param.b32 	%r40, [retval0];
	} // callseq 1
	cvta.global.u64 	%rd54, %rd8;
	mov.b32 	%r37, 1;
	// begin inline asm
	st.release.cta.b32 [%rd54],%r37;
	// end inline asm
	// begin inline asm
	fence.sc.cta;
	// end inline asm
	cvta.global.u64 	%rd55, %rd60;
	// begin inline asm
	ld.acquire.cta.b32 %r85,[%rd55];
	// end inline asm
	mov.b32 	%r84, 0;
$L__BB0_29:
	mad.lo.s32 	%r42, %r85, 13, 1;
	mul.hi.u32 	%r43, %r42, 374364841;
	sub.s32 	%r44, %r42, %r43;
	shr.u32 	%r45, %r44, 1;
	add.s32 	%r46, %r45, %r43;
	shr.u32 	%r47, %r46, 26;
	mul.lo.s32 	%r48, %r47, 123456789;
	sub.s32 	%r85, %r42, %r48;
	add.s32 	%r84, %r84, 1;
	cvt.rn.f64.u32 	%fd1, %r84;
	div.rn.f64 	%fd2, %fd1, 0d416312D000000000;
	setp.lt.f64 	%p23, %fd2, 0d3FF0000000000000;
	@%p23 bra 	$L__BB0_29;
	add.s32 	%r50, %r85, %r3;
	// begin inline asm
	fence.sc.cta;
	// end inline asm
	cvta.global.u64 	%rd61, %rd60;
	// begin inline asm
	atom.add.acquire.cta.u32 %r49,[%rd61],%r50;
	// end inline asm
	// begin inline asm
	fence.sc.cta;
	// end inline asm
	mov.u64 	%rd64, mask;
	cvta.global.u64 	%rd62, %rd64;
	// begin inline asm
	atom.add.acquire.cta.u32 %r51,[%rd62],%r3;
	// end inline asm
	setp.eq.s32 	%p24, %r51, 0;
	selp.u32 	%r53, 1, 0, %p24;
	st.local.u32 	[%rd1], %r53;
	mov.u64 	%rd65, $str$2;
	cvta.global.u64 	%rd66, %rd65;
	{ // callseq 2, 0
	.param .b64 param0;
	st.param.b64 	[param0], %rd66;
	.param .b64 param1;
	st.param.b64 	[param1], %rd6;
	.param .b32 retval0;
	call.uni (retval0), 
	vprintf, 
	(
	param0, 
	param1
	);
	ld.param.b32 	%r54, [retval0];
	} // callseq 2
$L__BB0_31:
	cvta.global.u64 	%rd68, %rd8;
	mov.b32 	%r57, 0;
	// begin inline asm
	atom.exch.acquire.cta.b32 %r56,[%rd68],%r57;
	// end inline asm
	setp.eq.s32 	%p25, %r56, 1;
	@%p25 bra 	$L__BB0_57;
	cvta.global.u64 	%rd70, %rd8;
	// begin inline asm
	ld.relaxed.cta.b32 %r58,[%rd70];
	// end inline asm
	setp.eq.s32 	%p26, %r58, 0;
	@%p26 bra 	$L__BB0_33;
	bra.uni 	$L__BB0_31;
$L__BB0_33:
	cvta.global.u64 	%rd72, %rd8;
	// begin inline asm
	ld.relaxed.cta.b32 %r59,[%rd72];
	// end inline asm
	setp.ne.s32 	%p27, %r59, 0;
	@%p27 bra 	$L__BB0_31;
	cvta.global.u64 	%rd74, %rd8;
	// begin inline asm
	ld.relaxed.cta.b32 %r60,[%rd74];
	// end inline asm
	setp.ne.s32 	%p28, %r60, 0;
	@%p28 bra 	$L__BB0_31;
	cvta.global.u64 	%rd76, %rd8;
	// begin inline asm
	ld.relaxed.cta.b32 %r61,[%rd76];
	// end inline asm
	setp.ne.s32 	%p29, %r61, 0;
	@%p29 bra 	$L__BB0_31;
	cvta.global.u64 	%rd78, %rd8;
	// begin inline asm
	ld.relaxed.cta.b32 %r62,[%rd78];
	// end inline asm
	setp.ne.s32 	%p30, %r62, 0;
	@%p30 bra 	$L__BB0_31;
	cvta.global.u64 	%rd80, %rd8;
	// begin inline asm
	ld.relaxed.cta.b32 %r63,[%rd80];
	// end inline asm
	setp.ne.s32 	%p31, %r63, 0;
	@%p31 bra 	$L__BB0_31;
	cvta.global.u64 	%rd82, %rd8;
	// begin inline asm
	ld.relaxed.cta.b32 %r64,[%rd82];
	// end inline asm
	setp.ne.s32 	%p32, %r64, 0;
	@%p32 bra 	$L__BB0_31;
	cvta.global.u64 	%rd84, %rd8;
	// begin inline asm
	ld.relaxed.cta.b32 %r65,[%rd84];
	// end inline asm
	setp.ne.s32 	%p33, %r65, 0;
	@%p33 bra 	$L__BB0_31;
	cvta.global.u64 	%rd86, %rd8;
	// begin inline asm
	ld.relaxed.cta.b32 %r66,[%rd86];
	// end inline asm
	setp.ne.s32 	%p34, %r66, 0;
	@%p34 bra 	$L__BB0_31;
	cvta.global.u64 	%rd88, %rd8;
	// begin inline asm
	ld.relaxed.cta.b32 %r67,[%rd88];
	// end inline asm
	setp.ne.s32 	%p35, %r67, 0;
	@%p35 bra 	$L__BB0_31;
	cvta.global.u64 	%rd90, %rd8;
	// begin inline asm
	ld.relaxed.cta.b32 %r68,[%rd90];
	// end inline asm
	setp.ne.s32 	%p36, %r68, 0;
	@%p36 bra 	$L__BB0_31;
	cvta.global.u64 	%rd92, %rd8;
	// begin inline asm
	ld.relaxed.cta.b32 %r69,[%rd92];
	// end inline asm
	setp.ne.s32 	%p37, %r69, 0;
	@%p37 bra 	$L__BB0_31;
	cvta.global.u64 	%rd94, %rd8;
	// begin inline asm
	ld.relaxed.cta.b32 %r70,[%rd94];
	// end inline asm
	setp.ne.s32 	%p38, %r70, 0;
	@%p38 bra 	$L__BB0_31;
	cvta.global.u64 	%rd96, %rd8;
	// begin inline asm
	ld.relaxed.cta.b32 %r71,[%rd96];
	// end inline asm
	setp.ne.s32 	%p39, %r71, 0;
	@%p39 bra 	$L__BB0_31;
	cvta.global.u64 	%rd98, %rd8;
	// begin inline asm
	ld.relaxed.cta.b32 %r72,[%rd98];
	// end inline asm
	setp.ne.s32 	%p40, %r72, 0;
	@%p40 bra 	$L__BB0_31;
	cvta.global.u64 	%rd100, %rd8;
	// begin inline asm
	ld.relaxed.cta.b32 %r73,[%rd100];
	// end inline asm
	setp.ne.s32 	%p41, %r73, 0;
	@%p41 bra 	$L__BB0_31;
$L__BB0_48:
	cvta.global.u64 	%rd102, %rd8;
	// begin inline asm
	ld.relaxed.cta.b32 %r74,[%rd102];
	// end inline asm
	setp.ne.s32 	%p42, %r74, 0;
	@%p42 bra 	$L__BB0_31;
	mov.b32 	%r86, 0;
	// begin inline asm
	mov.u64 %rd104, %globaltimer;
	// end inline asm
$L__BB0_50:
	cvta.global.u64 	%rd105, %rd8;
	// begin inline asm
	ld.relaxed.cta.b32 %r76,[%rd105];
	// end inline asm
	setp.ne.s32 	%p43, %r76, 0;
	@%p43 bra 	$L__BB0_48;
	setp.gt.s32 	%p44, %r86, 15;
	@%p44 bra 	$L__BB0_53;
	add.s32 	%r86, %r86, 1;
	bra.uni 	$L__BB0_50;
$L__BB0_53:
	// begin inline asm
	mov.u64 %rd107, %globaltimer;
	// end inline asm
	sub.s64 	%rd5, %rd107, %rd104;
	setp.lt.s64 	%p45, %rd5, 4000000;
	@%p45 bra 	$L__BB0_55;
	mov.b32 	%r77, 1000000;
	// begin inline asm
	nanosleep.u32 %r77;
	// end inline asm
	bra.uni 	$L__BB0_50;
$L__BB0_55:
	setp.lt.s64 	%p46, %rd5, 40000;
	@%p46 bra 	$L__BB0_50;
	shr.s64 	%rd108, %rd5, 63;
	shr.u64 	%rd109, %rd108, 62;
	add.s64 	%rd110, %rd5, %rd109;
	shr.u64 	%rd111, %rd110, 2;
	cvt.u32.u64 	%r78, %rd111;
	// begin inline asm
	nanosleep.u32 %r78;
	// end inline asm
	bra.uni 	$L__BB0_50;
$L__BB0_57:
	setp.eq.s32 	%p47, %r51, 0;
	@%p47 bra 	$L__BB0_28;
	// begin inline asm
	fence.sc.cta;
	// end inline asm
	cvta.global.u64 	%rd112, %rd60;
	// begin inline asm
	ld.acquire.cta.b32 %r79,[%rd112];
	// end inline asm
	st.local.u32 	[%rd1], %r79;
	mov.u64 	%rd115, $str$3;
	cvta.global.u64 	%rd116, %rd115;
	{ // callseq 3, 0
	.param .b64 param0;
	st.param.b64 	[param0], %rd116;
	.param .b64 param1;
	st.param.b64 	[param1], %rd6;
	.param .b32 retval0;
	call.uni (retval0), 
	vprintf, 
	(
	param0, 
	param1
	);
	ld.param.b32 	%r81, [retval0];
	} // callseq 3
	cvta.global.u64 	%rd113, %rd8;
	mov.b32 	%r80, 1;
	// begin inline asm
	st.release.cta.b32 [%rd113],%r80;
	// end inline asm
	ret;

}
	// .globl	_Z17starvation_legacyv
.visible .entry _Z17starvation_legacyv()
{
	.local .align 8 .b8 	__local_depot1[8];
	.reg .b64 	%SP;
	.reg .b64 	%SPL;
	.reg .pred 	%p<6>;
	.reg .b32 	%r<35>;
	.reg .b64 	%rd<15>;
	.reg .b64 	%fd<3>;
	// demoted variable
	.shared .align 4 .u32 _ZZ17starvation_legacyvE4lock;
	// demoted variable
	.shared .align 4 .u32 _ZZ17starvation_legacyvE4mask;
	// demoted variable
	.shared .align 4 .u32 _ZZ17starvation_legacyvE7clobber;
	mov.u64 	%SPL, __local_depot1;
	cvta.local.u64 	%SP, %SPL;
	add.u64 	%rd2, %SP, 0;
	add.u64 	%rd1, %SPL, 0;
	mov.u32 	%r1, %tid.x;
	setp.ne.s32 	%p1, %r1, 0;
	@%p1 bra 	$L__BB1_2;
	mov.b32 	%r8, 0;
	st.shared.u32 	[_ZZ17starvation_legacyvE7clobber], %r8;
	st.shared.u32 	[_ZZ17starvation_legacyvE4mask], %r8;
	st.shared.u32 	[_ZZ17starvation_legacyvE4lock], %r8;
$L__BB1_2:
	bar.sync 	0;
	ld.shared.u32 	%r9, [_ZZ17starvation_legacyvE4lock];
	st.local.u32 	[%rd1], %r9;
	mov.u64 	%rd3, $str$4;
	cvta.global.u64 	%rd4, %rd3;
	{ // callseq 4, 0
	.param .b64 param0;
	st.param.b64 	[param0], %rd4;
	.param .b64 param1;
	st.param.b64 	[param1], %rd2;
	.param .b32 retval0;
	call.uni (retval0), 
	vprintf, 
	(
	param0, 
	param1
	);
	ld.param.b32 	%r10, [retval0];
	} // callseq 4
$L__BB1_3:
	atom.relaxed.shared.cas.b32 	%r12, [_ZZ17starvation_legacyvE4lock], 0, 1;
	setp.eq.s32 	%p2, %r12, 1;
	@%p2 bra 	$L__BB1_3;
	st.local.u32 	[%rd1], %r1;
	mov.u64 	%rd6, $str;
	cvta.global.u64 	%rd7, %rd6;
	{ // callseq 5, 0
	.param .b64 param0;
	st.param.b64 	[param0], %rd7;
	.param .b64 param1;
	st.param.b64 	[param1], %rd2;
	.param .b32 retval0;
	call.uni (retval0), 
	vprintf, 
	(
	param0, 
	param1
	);
	ld.param.b32 	%r13, [retval0];
	} // callseq 5
	mov.u64 	%rd9, $str$1;
$L__BB1_5:
	st.local.u32 	[%rd1], %r1;
	cvta.global.u64 	%rd10, %rd9;
	{ // callseq 6, 0
	.param .b64 param0;
	st.param.b64 	[param0], %rd10;
	.param .b64 param1;
	st.param.b64 	[param1], %rd2;
	.param .b32 retval0;
	call.uni (retval0), 
	vprintf, 
	(
	param0, 
	param1
	);
	ld.param.b32 	%r16, [retval0];
	} // callseq 6
	atom.shared.exch.b32 	%r18, [_ZZ17starvation_legacyvE4lock], 0;
	mov.b32 	%r33, 0;
	atom.shared.or.b32 	%r34, [_ZZ17starvation_legacyvE7clobber], 0;
$L__BB1_6:
	mad.lo.s32 	%r19, %r34, 13, 1;
	mul.hi.u32 	%r20, %r19, 374364841;
	sub.s32 	%r21, %r19, %r20;
	shr.u32 	%r22, %r21, 1;
	add.s32 	%r23, %r22, %r20;
	shr.u32 	%r24, %r23, 26;
	mul.lo.s32 	%r25, %r24, 123456789;
	sub.s32 	%r34, %r19, %r25;
	add.s32 	%r33, %r33, 1;
	cvt.rn.f64.u32 	%fd1, %r33;
	div.rn.f64 	%fd2, %fd1, 0d416312D000000000;
	setp.lt.f64 	%p3, %fd2, 0d3FF0000000000000;
	@%p3 bra 	$L__BB1_6;
	add.s32 	%r26, %r34, %r1;
	atom.shared.add.u32 	%r27, [_ZZ17starvation_legacyvE7clobber], %r26;
	atom.shared.add.u32 	%r7, [_ZZ17starvation_legacyvE4mask], %r1;
$L__BB1_8:
	atom.relaxed.shared.cas.b32 	%r28, [_ZZ17starvation_legacyvE4lock], 0, 1;
	setp.eq.s32 	%p4, %r28, 1;
	@%p4 bra 	$L__BB1_8;
	setp.eq.s32 	%p5, %r7, 0;
	@%p5 bra 	$L__BB1_5;
	atom.shared.or.b32 	%r29, [_ZZ17starvation_legacyvE7clobber], 0;
	st.local.u32 	[%rd1], %r29;
	mov.u64 	%rd12, $str$3;
	cvta.global.u64 	%rd13, %rd12;
	{ // callseq 7, 0
	.param .b64 param0;
	st.param.b64 	[param0], %rd13;
	.param .b64 param1;
	st.param.b64 	[param1], %rd2;
	.param .b32 retval0;
	call.uni (retval0), 
	vprintf, 
	(
	param0, 
	param1
	);
	ld.param.b32 	%r30, [retval0];
	} // callseq 7
	atom.shared.exch.b32 	%r32, [_ZZ17starvation_legacyvE4lock], 0;
	ret;

}


// ===== COMPILED SASS (sm_100) =====

	.target	sm_100

	.elftype	@"ET_EXEC"


//--------------------- .note.nv.tkinfo           --------------------------
	.section	.note.nv.tkinfo,"",@"SHT_NOTE"
	.sectionflags	@"SHF_NOTE_NV_TKINFO"
	.tkinfo
        /*0018*/ 	.word	0x00000002
        /*0030*/ 	.string	""
        /*0030*/ 	.string	"ptxas"
        /*0030*/ 	.string	"Cuda compilation tools, release 13.0, V13.0.88"
        /*0030*/ 	.string	"Build cuda_13.0.r13.0/compiler.36424714_0"
        /*0030*/ 	.string	"-arch sm_100 -m 64 "



//--------------------- .note.nv.cuinfo           --------------------------
	.section	.note.nv.cuinfo,"",@"SHT_NOTE"
	.sectionflags	@"SHF_NOTE_NV_CUINFO"
        /*0018*/ 	.short	0x0002
        /*001a*/ 	.short	0x0064
        /*001c*/ 	.short	0x0082
	.zero		2


//--------------------- .nv.info                  --------------------------
	.section	.nv.info,"",@"SHT_CUDA_INFO"
	.align	4


	//----- nvinfo : EIATTR_REGCOUNT
	.align		4
        /*0000*/ 	.byte	0x04, 0x2f
        /*0002*/ 	.short	(.L_9 - .L_8)
	.align		4
.L_8:
        /*0004*/ 	.word	index@(_Z21starvation_libcudacxxv)
        /*0008*/ 	.word	0x0000001b


	//----- nvinfo : EIATTR_FRAME_SIZE
	.align		4
.L_9:
        /*000c*/ 	.byte	0x04, 0x11
        /*000e*/ 	.short	(.L_11 - .L_10)
	.align		4
.L_10:
        /*0010*/ 	.word	index@($__internal_1_$__cuda_sm20_div_rn_f64_full)
        /*0014*/ 	.word	0x00000008


	//----- nvinfo : EIATTR_FRAME_SIZE
	.align		4
.L_11:
        /*0018*/ 	.byte	0x04, 0x11
        /*001a*/ 	.short	(.L_13 - .L_12)
	.align		4
.L_12:
        /*001c*/ 	.word	index@(_Z21starvation_libcudacxxv)
        /*0020*/ 	.word	0x00000008


	//----- nvinfo : EIATTR_REGCOUNT
	.align		4
.L_13:
        /*0024*/ 	.byte	0x04, 0x2f
        /*0026*/ 	.short	(.L_15 - .L_14)
	.align		4
.L_14:
        /*0028*/ 	.word	index@(_Z17starvation_legacyv)
        /*002c*/ 	.word	0x0000001b


	//----- nvinfo : EIATTR_FRAME_SIZE
	.align		4
.L_15:
        /*0030*/ 	.byte	0x04, 0x11
        /*0032*/ 	.short	(.L_17 - .L_16)
	.align		4
.L_16:
        /*0034*/ 	.word	index@($__internal_0_$__cuda_sm20_div_rn_f64_full)
        /*0038*/ 	.word	0x00000008


	//----- nvinfo : EIATTR_FRAME_SIZE
	.align		4
.L_17:
        /*003c*/ 	.byte	0x04, 0x11
        /*003e*/ 	.short	(.L_19 - .L_18)
	.align		4
.L_18:
        /*0040*/ 	.word	index@(_Z17starvation_legacyv)
        /*0044*/ 	.word	0x00000008


	//----- nvinfo : EIATTR_MIN_STACK_SIZE
	.align		4
.L_19:
        /*0048*/ 	.byte	0x04, 0x12
        /*004a*/ 	.short	(.L_21 - .L_20)
	.align		4
.L_20:
        /*004c*/ 	.word	index@(_Z17starvation_legacyv)
        /*0050*/ 	.word	0x00000008


	//----- nvinfo : EIATTR_MIN_STACK_SIZE
	.align		4
.L_21:
        /*0054*/ 	.byte	0x04, 0x12
        /*0056*/ 	.short	(.L_23 - .L_22)
	.align		4
.L_22:
        /*0058*/ 	.word	index@(_Z21starvation_libcudacxxv)
        /*005c*/ 	.word	0x00000008
.L_23:


//--------------------- .nv.compat                --------------------------
	.section	.nv.compat,"",@"SHT_CUDA_COMPAT_INFO"
	.align	4
        /*0000*/ 	.byte	0x02, 0x09, 0x00, 0x00, 0x02, 0x02, 0x01, 0x00, 0x02, 0x05, 0x05, 0x00, 0x03, 0x07, 0x01, 0x01
        /*0010*/ 	.byte	0x02, 0x03, 0x00, 0x00, 0x02, 0x06, 0x01, 0x00, 0x04, 0x0b, 0x08, 0x00, 0x01, 0x00, 0x00, 0x00
        /*0020*/ 	.byte	0x00, 0x00, 0x00, 0x00


//--------------------- .nv.info._Z17starvation_legacyv --------------------------
	.section	.nv.info._Z17starvation_legacyv,"",@"SHT_CUDA_INFO"
	.sectionflags	@""
	.align	4


	//----- nvinfo : EIATTR_CUDA_API_VERSION
	.align		4
        /*0000*/ 	.byte	0x04, 0x37
        /*0002*/ 	.short	(.L_25 - .L_24)
.L_24:
        /*0004*/ 	.word	0x00000082


	//----- nvinfo : EIATTR_SPARSE_MMA_MASK
	.align		4
.L_25:
        /*0008*/ 	.byte	0x03, 0x50
        /*000a*/ 	.short	0x0000


	//----- nvinfo : EIATTR_MAXREG_COUNT
	.align		4
        /*000c*/ 	.byte	0x03, 0x1b
        /*000e*/ 	.short	0x00ff


	//----- nvinfo : EIATTR_NUM_BARRIERS
	.align		4
        /*0010*/ 	.byte	0x02, 0x4c
        /*0012*/ 	.byte	0x01
	.zero		1


	//----- nvinfo : EIATTR_EXTERNS
	.align		4
        /*0014*/ 	.byte	0x04, 0x0f
        /*0016*/ 	.short	(.L_27 - .L_26)


	//   ....[0]....
	.align		4
.L_26:
        /*0018*/ 	.word	index@(vprintf)


	//----- nvinfo : EIATTR_MERCURY_ISA_VERSION
	.align		4
.L_27:
        /*001c*/ 	.byte	0x03, 0x5f
        /*001e*/ 	.short	0x0101


	//----- nvinfo : EIATTR_INT_WARP_WIDE_INSTR_OFFSETS
	.align		4
        /*0020*/ 	.byte	0x04, 0x31
        /*0022*/ 	.short	(.L_29 - .L_28)


	//   ....[0]....
.L_28:
        /*0024*/ 	.word	0x00000650


	//   ....[1]....
        /*0028*/ 	.word	0x00000670


	//   ....[2]....
        /*002c*/ 	.word	0x00000740


	//   ....[3]....
        /*0030*/ 	.word	0x00000780


	//   ....[4]....
        /*0034*/ 	.word	0x000007a0


	//   ....[5]....
        /*0038*/ 	.word	0x000007c0


	//   ....[6]....
        /*003c*/ 	.word	0x000007e0


	//   ....[7]....
        /*0040*/ 	.word	0x00000810


	//   ....[8]....
        /*0044*/ 	.word	0x00000820


	//----- nvinfo : EIATTR_VRC_CTA_INIT_COUNT
	.align		4
.L_29:
        /*0048*/ 	.byte	0x02, 0x4a
	.zero		1
	.zero		1


	//----- nvinfo : EIATTR_SYSCALL_OFFSETS
	.align		4
        /*004c*/ 	.byte	0x04, 0x46
        /*004e*/ 	.short	(.L_31 - .L_30)


	//   ....[0]....
.L_30:
        /*0050*/ 	.word	0x00000180


	//   ....[1]....
        /*0054*/ 	.word	0x000002e0


	//   ....[2]....
        /*0058*/ 	.word	0x00000390


	//   ....[3]....
        /*005c*/ 	.word	0x000009a0


	//----- nvinfo : EIATTR_EXIT_INSTR_OFFSETS
	.align		4
.L_31:
        /*0060*/ 	.byte	0x04, 0x1c
        /*0062*/ 	.short	(.L_33 - .L_32)


	//   ....[0]....
.L_32:
        /*0064*/ 	.word	0x000009f0


	//----- nvinfo : EIATTR_CRS_STACK_SIZE
	.align		4
.L_33:
        /*0068*/ 	.byte	0x04, 0x1e
        /*006a*/ 	.short	(.L_35 - .L_34)
.L_34:
        /*006c*/ 	.word	0x00000000


	//----- nvinfo : EIATTR_SW_WAR
	.align		4
.L_35:
        /*0070*/ 	.byte	0x04, 0x36
        /*0072*/ 	.short	(.L_37 - .L_36)
.L_36:
        /*0074*/ 	.word	0x00000008
.L_37:


//--------------------- .nv.info._Z21starvation_libcudacxxv --------------------------
	.section	.nv.info._Z21starvation_libcudacxxv,"",@"SHT_CUDA_INFO"
	.sectionflags	@""
	.align	4


	//----- nvinfo : EIATTR_CUDA_API_VERSION
	.align		4
        /*0000*/ 	.byte	0x04, 0x37
        /*0002*/ 	.short	(.L_39 - .L_38)
.L_38:
        /*0004*/ 	.word	0x00000082


	//----- nvinfo : EIATTR_SPARSE_MMA_MASK
	.align		4
.L_39:
        /*0008*/ 	.byte	0x03, 0x50
        /*000a*/ 	.short	0x0000


	//----- nvinfo : EIATTR_MAXREG_COUNT
	.align		4
        /*000c*/ 	.byte	0x03, 0x1b
        /*000e*/ 	.short	0x00ff


	//----- nvinfo : EIATTR_EXTERNS
	.align		4
        /*0010*/ 	.byte	0x04, 0x0f
        /*0012*/ 	.short	(.L_41 - .L_40)


	//   ....[0]....
	.align		4
.L_40:
        /*0014*/ 	.word	index@(vprintf)


	//----- nvinfo : EIATTR_MERCURY_ISA_VERSION
	.align		4
.L_41:
        /*0018*/ 	.byte	0x03, 0x5f
        /*001a*/ 	.short	0x0101


	//----- nvinfo : EIATTR_INT_WARP_WIDE_INSTR_OFFSETS
	.align		4
        /*001c*/ 	.byte	0x04, 0x31
        /*001e*/ 	.short	(.L_43 - .L_42)


	//   ....[0]....
.L_42:
        /*0020*/ 	.word	0x00000b40


	//   ....[1]....
        /*0024*/ 	.word	0x00000b60


	//   ....[2]....
        /*0028*/ 	.word	0x00000c20


	//   ....[3]....
        /*002c*/ 	.word	0x00000c70


	//   ....[4]....
        /*0030*/ 	.word	0x00000cb0


	//   ....[5]....
        /*0034*/ 	.word	0x00000cd0


	//   ....[6]....
        /*0038*/ 	.word	0x00000cf0


	//   ....[7]....
        /*003c*/ 	.word	0x00000d10


	//   ....[8]....
        /*0040*/ 	.word	0x00000d50


	//   ....[9]....
        /*0044*/ 	.word	0x00000d60


	//----- nvinfo : EIATTR_VRC_CTA_INIT_COUNT
	.align		4
.L_43:
        /*0048*/ 	.byte	0x02, 0x4a
	.zero		1
	.zero		1


	//----- nvinfo : EIATTR_SYSCALL_OFFSETS
	.align		4
        /*004c*/ 	.byte	0x04, 0x46
        /*004e*/ 	.short	(.L_45 - .L_44)


	//   ....[0]....
.L_44:
        /*0050*/ 	.word	0x000006f0


	//   ....[1]....
        /*0054*/ 	.word	0x000007a0


	//   ....[2]....
        /*0058*/ 	.word	0x00000e40


	//   ....[3]....
        /*005c*/ 	.word	0x00001550


	//----- nvinfo : EIATTR_EXIT_INSTR_OFFSETS
	.align		4
.L_45:
        /*0060*/ 	.byte	0x04, 0x1c
        /*0062*/ 	.short	(.L_47 - .L_46)


	//   ....[0]....
.L_46:
        /*0064*/ 	.word	0x000015e0


	//----- nvinfo : EIATTR_CRS_STACK_SIZE
	.align		4
.L_47:
        /*0068*/ 	.byte	0x04, 0x1e
        /*006a*/ 	.short	(.L_49 - .L_48)
.L_48:
        /*006c*/ 	.word	0x00000000


	//----- nvinfo : EIATTR_SW_WAR
	.align		4
.L_49:
        /*0070*/ 	.byte	0x04, 0x36
        /*0072*/ 	.short	(.L_51 - .L_50)
.L_50:
        /*0074*/ 	.word	0x00000008
.L_51:


//--------------------- .nv.callgraph             --------------------------
	.section	.nv.callgraph,"",@"SHT_CUDA_CALLGRAPH"
	.align	4
	.sectionentsize	8
	.align		4
        /*0000*/ 	.word	0x00000000
	.align		4
        /*0004*/ 	.word	0xffffffff
	.align		4
        /*0008*/ 	.word	index@(_Z17starvation_legacyv)
	.align		4
        /*000c*/ 	.word	index@(vprintf)
	.align		4
        /*0010*/ 	.word	index@(_Z21starvation_libcudacxxv)
	.align		4
        /*0014*/ 	.word	index@(vprintf)
	.align		4
        /*0018*/ 	.word	0x00000000
	.align		4
        /*001c*/ 	.word	0xfffffffe
	.align		4
        /*0020*/ 	.word	0x00000000
	.align		4
        /*0024*/ 	.word	0xfffffffd
	.align		4
        /*0028*/ 	.word	0x00000000
	.align		4
        /*002c*/ 	.word	0xfffffffc


//--------------------- .nv.constant4             --------------------------
	.section	.nv.constant4,"a",@progbits
	.align	8
	.align		8
.nv.constant4:
        /*0000*/ 	.dword	vprintf
	.align		8
        /*0008*/ 	.dword	lock
	.align		8
        /*0010*/ 	.dword	mask
	.align		8
        /*0018*/ 	.dword	clobber
	.align		8
        /*0020*/ 	.dword	$str
	.align		8
        /*0028*/ 	.dword	$str$1
	.align		8
        /*0030*/ 	.dword	$str$2
	.align		8
        /*0038*/ 	.dword	$str$3
	.align		8
        /*0040*/ 	.dword	$str$4


//--------------------- .text._Z17starvation_legacyv --------------------------
	.section	.text._Z17starvation_legacyv,"ax",@progbits
	.align	128
        .global         _Z17starvation_legacyv
        .type           _Z17starvation_legacyv,@function
        .size           _Z17starvation_legacyv,(.L_x_53 - _Z17starvation_legacyv)
        .other          _Z17starvation_legacyv,@"STO_CUDA_ENTRY STV_DEFAULT"
_Z17starvation_legacyv:
.text._Z17starvation_legacyv:
[----:B------:R-:W0:Y:S01]  /*0000*/  LDC R1, c[0x0][0x37c] ;  /* 0x0000df00ff017b82 */ /* 0x000e220000000800 */
[----:B------:R-:W1:Y:S07]  /*0010*/  S2R R2, SR_TID.X ;  /* 0x0000000000027919 */ /* 0x000e6e0000002100 */
[----:B------:R-:W2:Y:S01]  /*0020*/  S2UR UR5, SR_CgaCtaId ;  /* 0x00000000000579c3 */ /* 0x000ea20000008800 */
[----:B------:R-:W-:Y:S01]  /*0030*/  UMOV UR4, 0x400 ;  /* 0x0000040000047882 */ /* 0x000fe20000000000 */
[----:B0-----:R-:W-:Y:S01]  /*0040*/  VIADD R1, R1, 0xfffffff8 ;  /* 0xfffffff801017836 */ /* 0x001fe20000000000 */
[----:B------:R-:W-:Y:S01]  /*0050*/  MOV R3, 0x0 ;  /* 0x0000000000037802 */ /* 0x000fe20000000f00 */
[----:B------:R-:W0:Y:S04]  /*0060*/  LDCU.64 UR6, c[0x4][0x40] ;  /* 0x01000800ff0677ac */ /* 0x000e280008000a00 */
[----:B------:R3:W4:Y:S01]  /*0070*/  LDC.64 R8, c[0x4][R3] ;  /* 0x0100000003087b82 */ /* 0x0007220000000a00 */
[----:B0-----:R-:W-:Y:S01]  /*0080*/  IMAD.U32 R4, RZ, RZ, UR6 ;  /* 0x00000006ff047e24 */ /* 0x001fe2000f8e00ff */
[----:B--2---:R-:W-:Y:S01]  /*0090*/  ULEA UR4, UR5, UR4, 0x18 ;  /* 0x0000000405047291 */ /* 0x004fe2000f8ec0ff */
[----:B------:R-:W-:Y:S01]  /*00a0*/  IMAD.U32 R5, RZ, RZ, UR7 ;  /* 0x00000007ff057e24 */ /* 0x000fe2000f8e00ff */
[----:B------:R-:W0:Y:S01]  /*00b0*/  LDCU UR5, c[0x0][0x2fc] ;  /* 0x00005f80ff0577ac */ /* 0x000e220008000800 */
[----:B-1----:R-:W-:-:S13]  /*00c0*/  ISETP.NE.AND P0, PT, R2, RZ, PT ;  /* 0x000000ff0200720c */ /* 0x002fda0003f05270 */
[----:B------:R-:W-:Y:S04]  /*00d0*/  @!P0 STS [UR4+0x8], RZ ;  /* 0x000008ffff008988 */ /* 0x000fe80008000804 */
[----:B------:R-:W-:Y:S01]  /*00e0*/  @!P0 STS.64 [UR4], RZ ;  /* 0x000000ffff008988 */ /* 0x000fe20008000a04 */
[----:B------:R-:W-:Y:S06]  /*00f0*/  BAR.SYNC.DEFER_BLOCKING 0x0 ;  /* 0x0000000000007b1d */ /* 0x000fec0000010000 */
[----:B------:R-:W1:Y:S01]  /*0100*/  LDS R0, [UR4] ;  /* 0x00000004ff007984 */ /* 0x000e620008000800 */
[----:B------:R-:W2:Y:S02]  /*0110*/  LDCU UR4, c[0x0][0x2f8] ;  /* 0x00005f00ff0477ac */ /* 0x000ea40008000800 */
[----:B--2---:R-:W-:-:S05]  /*0120*/  IADD3 R16, P0, PT, R1, UR4, RZ ;  /* 0x0000000401107c10 */ /* 0x004fca000ff1e0ff */
[----:B0-----:R-:W-:Y:S02]  /*0130*/  IMAD.X R17, RZ, RZ, UR5, P0 ;  /* 0x00000005ff117e24 */ /* 0x001fe400080e06ff */
[----:B------:R-:W-:Y:S02]  /*0140*/  IMAD.MOV.U32 R6, RZ, RZ, R16 ;  /* 0x000000ffff067224 */ /* 0x000fe400078e0010 */
[----:B------:R-:W-:Y:S01]  /*0150*/  IMAD.MOV.U32 R7, RZ, RZ, R17 ;  /* 0x000000ffff077224 */ /* 0x000fe200078e0011 */
[----:B-1--4-:R3:W-:Y:S06]  /*0160*/  STL [R1], R0 ;  /* 0x0000000001007387 */ /* 0x0127ec0000100800 */
[----:B------:R-:W-:-:S07]  /*0170*/  LEPC R20, `(.L_x_0) ;  /* 0x000000001014794e */ /* 0x000fce0000000000 */
[----:B---3--:R-:W-:Y:S05]  /*0180*/  CALL.ABS.NOINC R8 ;  /* 0x0000000008007343 */ /* 0x008fea0003c00000 */
.L_x_0:
[----:B------:R-:W0:Y:S01]  /*0190*/  S2R R3, SR_CgaCtaId ;  /* 0x0000000000037919 */ /* 0x000e220000008800 */
[----:B------:R-:W-:Y:S01]  /*01a0*/  MOV R0, 0x400 ;  /* 0x0000040000007802 */ /* 0x000fe20000000f00 */
[----:B------:R-:W-:Y:S01]  /*01b0*/  BSSY B0, `(.L_x_1) ;  /* 0x0000008000007945 */ /* 0x000fe20003800000 */
[----:B------:R-:W-:Y:S02]  /*01c0*/  IMAD.MOV.U32 R5, RZ, RZ, 0x1 ;  /* 0x00000001ff057424 */ /* 0x000fe400078e00ff */
[----:B0-----:R-:W-:-:S07]  /*01d0*/  LEA R3, R3, R0, 0x18 ;  /* 0x0000000003037211 */ /* 0x001fce00078ec0ff */
.L_x_2:
[----:B------:R-:W-:Y:S01]  /*01e0*/  IMAD.MOV.U32 R4, RZ, RZ, RZ ;  /* 0x000000ffff047224 */ /* 0x000fe200078e00ff */
[----:B------:R-:W-:Y:S05]  /*01f0*/  YIELD ;  /* 0x0000000000007946 */ /* 0x000fea0003800000 */
[----:B------:R-:W0:Y:S02]  /*0200*/  ATOMS.CAS R0, [R3], R4, R5 ;  /* 0x000000040300738d */ /* 0x000e240000000005 */
[----:B0-----:R-:W-:-:S13]  /*0210*/  ISETP.NE.AND P0, PT, R0, 0x1, PT ;  /* 0x000000010000780c */ /* 0x001fda0003f05270 */
[----:B------:R-:W-:Y:S05]  /*0220*/  @!P0 BRA `(.L_x_2) ;  /* 0xfffffffc00ec8947 */ /* 0x000fea000383ffff */
[----:B------:R-:W-:Y:S05]  /*0230*/  BSYNC B0 ;  /* 0x0000000000007941 */ /* 0x000fea0003800000 */
.L_x_1:
[----:B------:R-:W-:Y:S01]  /*0240*/  MOV R0, 0x0 ;  /* 0x0000000000007802 */ /* 0x000fe20000000f00 */
[----:B------:R0:W-:Y:S01]  /*0250*/  STL [R1], R2 ;  /* 0x0000000201007387 */ /* 0x0001e20000100800 */
[----:B------:R-:W1:Y:S01]  /*0260*/  LDCU.64 UR4, c[0x4][0x20] ;  /* 0x01000400ff0477ac */ /* 0x000e620008000a00 */
[----:B------:R-:W-:Y:S01]  /*0270*/  IMAD.MOV.U32 R6, RZ, RZ, R16 ;  /* 0x000000ffff067224 */ /* 0x000fe200078e0010 */
[----:B------:R0:W2:Y:S01]  /*0280*/  LDC.64 R8, c[0x4][R0] ;  /* 0x0100000000087b82 */ /* 0x0000a20000000a00 */
[----:B------:R-:W-:Y:S01]  /*0290*/  IMAD.MOV.U32 R7, RZ, RZ, R17 ;  /* 0x000000ffff077224 */ /* 0x000fe200078e0011 */
[----:B-1----:R-:W-:Y:S01]  /*02a0*/  MOV R4, UR4 ;  /* 0x0000000400047c02 */ /* 0x002fe20008000f00 */
[----:B------:R-:W-:Y:S01]  /*02b0*/  IMAD.U32 R5, RZ, RZ, UR5 ;  /* 0x00000005ff057e24 */ /* 0x000fe2000f8e00ff */
[----:B0-----:R-:W-:Y:S06]  /*02c0*/  BSSY B6, `(.L_x_3) ;  /* 0x0000063000067945 */ /* 0x001fec0003800000 */
[----:B------:R-:W-:-:S07]  /*02d0*/  LEPC R20, `(.L_x_4) ;  /* 0x000000001014794e */ /* 0x000fce0000000000 */
[----:B--2---:R-:W-:Y:S05]  /*02e0*/  CALL.ABS.NOINC R8 ;  /* 0x0000000008007343 */ /* 0x004fea0003c00000 */
.L_x_4:
[----:B------:R-:W-:Y:S01]  /*02f0*/  MOV R0, 0x0 ;  /* 0x0000000000007802 */ /* 0x000fe20000000f00 */
[----:B------:R0:W-:Y:S01]  /*0300*/  STL [R1], R2 ;  /* 0x0000000201007387 */ /* 0x0001e20000100800 */
[----:B------:R-:W-:Y:S05]  /*0310*/  YIELD ;  /* 0x0000000000007946 */ /* 0x000fea0003800000 */
[----:B------:R0:W1:Y:S01]  /*0320*/  LDC.64 R8, c[0x4][R0] ;  /* 0x0100000000087b82 */ /* 0x0000620000000a00 */
[----:B------:R-:W2:Y:S01]  /*0330*/  LDCU.64 UR4, c[0x4][0x28] ;  /* 0x01000500ff0477ac */ /* 0x000ea20008000a00 */
[----:B------:R-:W-:Y:S02]  /*0340*/  IMAD.MOV.U32 R6, RZ, RZ, R16 ;  /* 0x000000ffff067224 */ /* 0x000fe400078e0010 */
[----:B------:R-:W-:-:S02]  /*0350*/  IMAD.MOV.U32 R7, RZ, RZ, R17 ;  /* 0x000000ffff077224 */ /* 0x000fc400078e0011 */
[----:B--2---:R-:W-:Y:S02]  /*0360*/  IMAD.U32 R4, RZ, RZ, UR4 ;  /* 0x00000004ff047e24 */ /* 0x004fe4000f8e00ff */
[----:B0-----:R-:W-:-:S07]  /*0370*/  IMAD.U32 R5, RZ, RZ, UR5 ;  /* 0x00000005ff057e24 */ /* 0x001fce000f8e00ff */
[----:B------:R-:W-:-:S07]  /*0380*/  LEPC R20, `(.L_x_5) ;  /* 0x000000001014794e */ /* 0x000fce0000000000 */
[----:B-1----:R-:W-:Y:S05]  /*0390*/  CALL.ABS.NOINC R8 ;  /* 0x0000000008007343 */ /* 0x002fea0003c00000 */
.L_x_5:
[----:B------:R-:W0:Y:S01]  /*03a0*/  S2UR UR6, SR_CgaCtaId ;  /* 0x00000000000679c3 */ /* 0x000e220000008800 */
[----:B------:R-:W-:Y:S01]  /*03b0*/  UMOV UR5, 0x400 ;  /* 0x0000040000057882 */ /* 0x000fe20000000000 */
[----:B------:R-:W-:Y:S01]  /*03c0*/  HFMA2 R0, -RZ, RZ, 0, 0 ;  /* 0x00000000ff007431 */ /* 0x000fe200000001ff */
[----:B------:R-:W-:Y:S01]  /*03d0*/  UIADD3 UR4, UPT, UPT, UR5, 0x8, URZ ;  /* 0x0000000805047890 */ /* 0x000fe2000fffe0ff */
[----:B------:R-:W-:Y:S01]  /*03e0*/  BSSY.RECONVERGENT B0, `(.L_x_6) ;  /* 0x0000024000007945 */ /* 0x000fe20003800200 */
[----:B0-----:R-:W-:Y:S02]  /*03f0*/  ULEA UR5, UR6, UR5, 0x18 ;  /* 0x0000000506057291 */ /* 0x001fe4000f8ec0ff */
[----:B------:R-:W-:-:S07]  /*0400*/  ULEA UR4, UR6, UR4, 0x18 ;  /* 0x0000000406047291 */ /* 0x000fce000f8ec0ff */
[----:B------:R-:W-:Y:S04]  /*0410*/  ATOMS.EXCH RZ, [UR5], RZ ;  /* 0x000000ffffff798c */ /* 0x000fe8000c000005 */
[----:B------:R-:W0:Y:S02]  /*0420*/  ATOMS.OR R3, [UR4], RZ ;  /* 0x000000ffff03798c */ /* 0x000e24000b000004 */
.L_x_9:
[----:B------:R-:W1:Y:S01]  /*0430*/  MUFU.RCP64H R5, 10000000 ;  /* 0x416312d000057908 */ /* 0x000e620000001800 */
[----:B------:R-:W-:Y:S01]  /*0440*/  IMAD.MOV.U32 R8, RZ, RZ, 0x0 ;  /* 0x00000000ff087424 */ /* 0x000fe200078e00ff */
[----:B------:R-:W-:Y:S01]  /*0450*/  BSSY.RECONVERGENT B1, `(.L_x_7) ;  /* 0x000001a000017945 */ /* 0x000fe20003800200 */
[----:B------:R-:W-:Y:S02]  /*0460*/  IMAD.MOV.U32 R9, RZ, RZ, 0x416312d0 ;  /* 0x416312d0ff097424 */ /* 0x000fe400078e00ff */
[----:B------:R-:W-:Y:S02]  /*0470*/  IMAD.MOV.U32 R4, RZ, RZ, 0x1 ;  /* 0x00000001ff047424 */ /* 0x000fe400078e00ff */
[----:B------:R-:W-:Y:S02]  /*0480*/  VIADD R0, R0, 0x1 ;  /* 0x0000000100007836 */ /* 0x000fe40000000000 */
[----:B------:R-:W-:-:S04]  /*0490*/  IMAD.MOV.U32 R12, RZ, RZ, 0xd ;  /* 0x0000000dff0c7424 */ /* 0x000fc800078e00ff */
[----:B0-----:R-:W-:Y:S01]  /*04a0*/  IMAD R3, R3, R12, 0x1 ;  /* 0x0000000103037424 */ /* 0x001fe200078e020c */
[----:B-1----:R-:W-:-:S08]  /*04b0*/  DFMA R6, R4, -R8, 1 ;  /* 0x3ff000000406742b */ /* 0x002fd00000000808 */
[----:B------:R-:W-:-:S08]  /*04c0*/  DFMA R6, R6, R6, R6 ;  /* 0x000000060606722b */ /* 0x000fd00000000006 */
[----:B------:R-:W-:Y:S02]  /*04d0*/  DFMA R4, R4, R6, R4 ;  /* 0x000000060404722b */ /* 0x000fe40000000004 */
[----:B------:R-:W0:Y:S06]  /*04e0*/  I2F.F64.U32 R6, R0 ;  /* 0x0000000000067312 */ /* 0x000e2c0000201800 */
[----:B------:R-:W-:-:S08]  /*04f0*/  DFMA R8, R4, -R8, 1 ;  /* 0x3ff000000408742b */ /* 0x000fd00000000808 */
[----:B------:R-:W-:Y:S01]  /*0500*/  DFMA R4, R4, R8, R4 ;  /* 0x000000080404722b */ /* 0x000fe20000000004 */
[----:B0-----:R-:W-:-:S07]  /*0510*/  FSETP.GEU.AND P1, PT, |R7|, 6.5827683646048100446e-37, PT ;  /* 0x036000000700780b */ /* 0x001fce0003f2e200 */
[----:B------:R-:W-:-:S08]  /*0520*/  DMUL R8, R6, R4 ;  /* 0x0000000406087228 */ /* 0x000fd00000000000 */
[----:B------:R-:W-:-:S08]  /*0530*/  DFMA R10, R8, -10000000, R6 ;  /* 0xc16312d0080a782b */ /* 0x000fd00000000006 */
[----:B------:R-:W-:Y:S01]  /*0540*/  DFMA R4, R4, R10, R8 ;  /* 0x0000000a0404722b */ /* 0x000fe20000000008 */
[----:B------:R-:W-:-:S04]  /*0550*/  IMAD.HI.U32 R8, R3, 0x16505aa9, RZ ;  /* 0x16505aa903087827 */ /* 0x000fc800078e00ff */
[----:B------:R-:W-:-:S05]  /*0560*/  IMAD.IADD R9, R3, 0x1, -R8 ;  /* 0x0000000103097824 */ /* 0x000fca00078e0a08 */
[----:B------:R-:W-:Y:S01]  /*0570*/  FFMA R10, RZ, 14.1920928955078125, R5 ;  /* 0x416312d0ff0a7823 */ /* 0x000fe20000000005 */
[----:B------:R-:W-:-:S04]  /*0580*/  LEA.HI R9, R9, R8, RZ, 0x1f ;  /* 0x0000000809097211 */ /* 0x000fc800078ff8ff */
[----:B------:R-:W-:Y:S02]  /*0590*/  FSETP.GT.AND P0, PT, |R10|, 1.469367938527859385e-39, PT ;  /* 0x001000000a00780b */ /* 0x000fe40003f04200 */
[----:B------:R-:W-:-:S05]  /*05a0*/  SHF.R.U32.HI R8, RZ, 0x1a, R9 ;  /* 0x0000001aff087819 */ /* 0x000fca0000011609 */
[----:B------:R-:W-:-:S06]  /*05b0*/  IMAD R3, R8, -0x75bcd15, R3 ;  /* 0xf8a432eb08037824 */ /* 0x000fcc00078e0203 */
[----:B------:R-:W-:Y:S05]  /*05c0*/  @P0 BRA P1, `(.L_x_8) ;  /* 0x0000000000080947 */ /* 0x000fea0000800000 */
[----:B------:R-:W-:-:S07]  /*05d0*/  MOV R10, 0x5f0 ;  /* 0x000005f0000a7802 */ /* 0x000fce0000000f00 */
[----:B------:R-:W-:Y:S05]  /*05e0*/  CALL.REL.NOINC `($__internal_0_$__cuda_sm20_div_rn_f64_full) ;  /* 0x0000000400047944 */ /* 0x000fea0003c00000 */
.L_x_8:
[----:B------:R-:W-:Y:S05]  /*05f0*/  BSYNC.RECONVERGENT B1 ;  /* 0x0000000000017941 */ /* 0x000fea0003800200 */
.L_x_7:
[----:B------:R-:W-:-:S14]  /*0600*/  DSETP.GEU.AND P0, PT, R4, 1, PT ;  /* 0x3ff000000400742a */ /* 0x000fdc0003f0e000 */
[----:B------:R-:W-:Y:S05]  /*0610*/  @!P0 BRA `(.L_x_9) ;  /* 0xfffffffc00848947 */ /* 0x000fea000383ffff */
[----:B------:R-:W-:Y:S05]  /*0620*/  BSYNC.RECONVERGENT B0 ;  /* 0x0000000000007941 */ /* 0x000fea0003800200 */
.L_x_6:
[----:B------:R-:W0:Y:S01]  /*0630*/  S2R R9, SR_LANEID ;  /* 0x0000000000097919 */ /* 0x000e220000000000 */
[----:B------:R-:W-:Y:S01]  /*0640*/  IMAD.IADD R3, R3, 0x1, R2 ;  /* 0x0000000103037824 */ /* 0x000fe200078e0202 */
[----:B------:R-:W-:Y:S01]  /*0650*/  VOTE.ANY R6, PT, PT ;  /* 0x0000000000067806 */ /* 0x000fe200038e0100 */
[----:B------:R-:W1:Y:S02]  /*0660*/  S2R R11, SR_CgaCtaId ;  /* 0x00000000000b7919 */ /* 0x000e640000008800 */
[----:B------:R-:W2:Y:S01]  /*0670*/  REDUX.SUM UR4, R3 ;  /* 0x00000000030473c4 */ /* 0x000ea2000000c000 */
[----:B------:R-:W0:Y:S01]  /*0680*/  FLO.U32 R0, R6 ;  /* 0x0000000600007300 */ /* 0x000e2200000e0000 */
[----:B------:R-:W-:Y:S02]  /*0690*/  MOV R8, 0x400 ;  /* 0x0000040000087802 */ /* 0x000fe40000000f00 */
[----:B------:R-:W-:-:S03]  /*06a0*/  ISETP.EQ.U32.AND P1, PT, R6, -0x1, PT ;  /* 0xffffffff0600780c */ /* 0x000fc60003f22070 */
[----:B------:R-:W-:Y:S02]  /*06b0*/  VIADD R4, R8, 0x4 ;  /* 0x0000000408047836 */ /* 0x000fe40000000000 */
[----:B--2---:R-:W-:Y:S01]  /*06c0*/  IMAD.U32 R7, RZ, RZ, UR4 ;  /* 0x00000004ff077e24 */ /* 0x004fe2000f8e00ff */
[----:B0-----:R-:W-:Y:S02]  /*06d0*/  ISETP.EQ.U32.AND P0, PT, R0, R9, PT ;  /* 0x000000090000720c */ /* 0x001fe40003f02070 */
[----:B------:R-:W-:Y:S02]  /*06e0*/  IADD3 R0, PT, PT, R8, 0x8, RZ ;  /* 0x0000000808007810 */ /* 0x000fe40007ffe0ff */
[C---:B-1----:R-:W-:Y:S02]  /*06f0*/  LEA R5, R11.reuse, R4, 0x18 ;  /* 0x000000040b057211 */ /* 0x042fe400078ec0ff */
[----:B------:R-:W-:-:S07]  /*0700*/  LEA R0, R11, R0, 0x18 ;  /* 0x000000000b007211 */ /* 0x000fce00078ec0ff */
[----:B------:R0:W-:Y:S04]  /*0710*/  @P0 ATOMS.ADD RZ, [R0], R7 ;  /* 0x0000000700ff038c */ /* 0x0001e80000000000 */
[----:B------:R0:W1:Y:S01]  /*0720*/  @!P1 ATOMS.ADD R3, [R5], R2 ;  /* 0x000000020503938c */ /* 0x0000620000000000 */
[----:B------:R-:W-:Y:S05]  /*0730*/  @!P1 BRA `(.L_x_10) ;  /* 0x0000000000409947 */ /* 0x000fea0003800000 */
[----:B-1----:R-:W1:Y:S01]  /*0740*/  SHFL.UP P0, R3, R2, 0x1, RZ ;  /* 0x0420000002037989 */ /* 0x002e6200000000ff */
[----:B------:R-:W-:Y:S01]  /*0750*/  IMAD.MOV.U32 R4, RZ, RZ, R2 ;  /* 0x000000ffff047224 */ /* 0x000fe200078e0002 */
[----:B------:R-:W-:Y:S01]  /*0760*/  ISETP.EQ.U32.AND P1, PT, R9, 0x1f, PT ;  /* 0x0000001f0900780c */ /* 0x000fe20003f22070 */
[----:B-1----:R-:W-:-:S05]  /*0770*/  @P0 IMAD.IADD.U32 R4, R2, 0x1, R3 ;  /* 0x0000000102040824 */ /* 0x002fca00078e0003 */
[----:B------:R-:W1:Y:S02]  /*0780*/  SHFL.UP P0, R3, R4, 0x2, RZ ;  /* 0x0440000004037989 */ /* 0x000e6400000000ff */
[----:B-1----:R-:W-:-:S05]  /*0790*/  @P0 IMAD.IADD.U32 R4, R4, 0x1, R3 ;  /* 0x0000000104040824 */ /* 0x002fca00078e0003 */
[----:B------:R-:W1:Y:S02]  /*07a0*/  SHFL.UP P0, R3, R4, 0x4, RZ ;  /* 0x0480000004037989 */ /* 0x000e6400000000ff */
[----:B-1----:R-:W-:-:S05]  /*07b0*/  @P0 IMAD.IADD.U32 R4, R4, 0x1, R3 ;  /* 0x0000000104040824 */ /* 0x002fca00078e0003 */
[----:B------:R-:W1:Y:S02]  /*07c0*/  SHFL.UP P0, R3, R4, 0x8, RZ ;  /* 0x0500000004037989 */ /* 0x000e6400000000ff */
[----:B-1----:R-:W-:-:S05]  /*07d0*/  @P0 IMAD.IADD.U32 R4, R4, 0x1, R3 ;  /* 0x0000000104040824 */ /* 0x002fca00078e0003 */
[----:B------:R-:W1:Y:S02]  /*07e0*/  SHFL.UP P0, R3, R4, 0x10, RZ ;  /* 0x0600000004037989 */ /* 0x000e6400000000ff */
[----:B-1----:R-:W-:-:S05]  /*07f0*/  @P0 IADD3 R4, PT, PT, R4, R3, RZ ;  /* 0x0000000304040210 */ /* 0x002fca0007ffe0ff */
[----:B0-----:R-:W0:Y:S04]  /*0800*/  @P1 ATOMS.ADD R5, [R5], R4 ;  /* 0x000000040505138c */ /* 0x001e280000000000 */
[----:B------:R-:W-:Y:S04]  /*0810*/  SHFL.UP P0, R6, R4, 0x1, RZ ;  /* 0x0420000004067989 */ /* 0x000fe800000000ff */
[----:B0-----:R-:W0:Y:S02]  /*0820*/  SHFL.IDX PT, R3, R5, 0x1f, 0x1f ;  /* 0x03e01f0005037f89 */ /* 0x001e2400000e0000 */
[----:B0-----:R-:W-:-:S07]  /*0830*/  @P0 IMAD.IADD.U32 R3, R3, 0x1, R6 ;  /* 0x0000000103030824 */ /* 0x001fce00078e0006 */
.L_x_10:
[----:B------:R-:W-:Y:S01]  /*0840*/  BSSY B0, `(.L_x_11) ;  /* 0x0000008000007945 */ /* 0x000fe20003800000 */
[----:B0-----:R-:W-:Y:S01]  /*0850*/  IMAD.MOV.U32 R5, RZ, RZ, 0x1 ;  /* 0x00000001ff057424 */ /* 0x001fe200078e00ff */
[----:B------:R-:W-:-:S07]  /*0860*/  LEA R8, R11, R8, 0x18 ;  /* 0x000000080b087211 */ /* 0x000fce00078ec0ff */
.L_x_12:
[----:B------:R-:W-:Y:S01]  /*0870*/  IMAD.MOV.U32 R4, RZ, RZ, RZ ;  /* 0x000000ffff047224 */ /* 0x000fe200078e00ff */
[----:B------:R-:W-:Y:S05]  /*0880*/  YIELD ;  /* 0x0000000000007946 */ /* 0x000fea0003800000 */
[----:B------:R-:W0:Y:S02]  /*0890*/  ATOMS.CAS R4, [R8], R4, R5 ;  /* 0x000000040804738d */ /* 0x000e240000000005 */
[----:B0-----:R-:W-:-:S13]  /*08a0*/  ISETP.NE.AND P0, PT, R4, 0x1, PT ;  /* 0x000000010400780c */ /* 0x001fda0003f05270 */
[----:B------:R-:W-:Y:S05]  /*08b0*/  @!P0 BRA `(.L_x_12) ;  /* 0xfffffffc00ec8947 */ /* 0x000fea000383ffff */
[----:B------:R-:W-:Y:S05]  /*08c0*/  BSYNC B0 ;  /* 0x0000000000007941 */ /* 0x000fea0003800000 */
.L_x_11:
[----:B-1----:R-:W-:-:S13]  /*08d0*/  ISETP.NE.AND P0, PT, R3, RZ, PT ;  /* 0x000000ff0300720c */ /* 0x002fda0003f05270 */
[----:B------:R-:W-:Y:S05]  /*08e0*/  @!P0 BRA `(.L_x_4) ;  /* 0xfffffff800808947 */ /* 0x000fea000383ffff */
[----:B------:R-:W-:Y:S05]  /*08f0*/  BSYNC B6 ;  /* 0x0000000000067941 */ /* 0x000fea0003800000 */
.L_x_3:
[----:B------:R-:W0:Y:S01]  /*0900*/  ATOMS.OR R0, [R0], RZ ;  /* 0x000000ff0000738c */ /* 0x000e220003000000 */
[----:B------:R-:W-:Y:S01]  /*0910*/  MOV R2, 0x0 ;  /* 0x0000000000027802 */ /* 0x000fe20000000f00 */
[----:B------:R-:W1:Y:S01]  /*0920*/  LDCU.64 UR4, c[0x4][0x38] ;  /* 0x01000700ff0477ac */ /* 0x000e620008000a00 */
[----:B------:R-:W-:Y:S01]  /*0930*/  IMAD.MOV.U32 R6, RZ, RZ, R16 ;  /* 0x000000ffff067224 */ /* 0x000fe200078e0010 */
[----:B------:R-:W-:-:S03]  /*0940*/  MOV R7, R17 ;  /* 0x0000001100077202 */ /* 0x000fc60000000f00 */
[----:B------:R-:W2:Y:S01]  /*0950*/  LDC.64 R2, c[0x4][R2] ;  /* 0x0100000002027b82 */ /* 0x000ea20000000a00 */
[----:B-1----:R-:W-:Y:S02]  /*0960*/  IMAD.U32 R4, RZ, RZ, UR4 ;  /* 0x00000004ff047e24 */ /* 0x002fe4000f8e00ff */
[----:B------:R-:W-:Y:S01]  /*0970*/  IMAD.U32 R5, RZ, RZ, UR5 ;  /* 0x00000005ff057e24 */ /* 0x000fe2000f8e00ff */
[----:B0-----:R0:W-:Y:S06]  /*0980*/  STL [R1], R0 ;  /* 0x0000000001007387 */ /* 0x0011ec0000100800 */
[----:B------:R-:W-:-:S07]  /*0990*/  LEPC R20, `(.L_x_13) ;  /* 0x000000001014794e */ /* 0x000fce0000000000 */
[----:B0-2---:R-:W-:Y:S05]  /*09a0*/  CALL.ABS.NOINC R2 ;  /* 0x0000000002007343 */ /* 0x005fea0003c00000 */
.L_x_13:
[----:B------:R-:W0:Y:S01]  /*09b0*/  S2UR UR5, SR_CgaCtaId ;  /* 0x00000000000579c3 */ /* 0x000e220000008800 */
[----:B------:R-:W-:Y:S02]  /*09c0*/  UMOV UR4, 0x400 ;  /* 0x0000040000047882 */ /* 0x000fe40000000000 */
[----:B0-----:R-:W-:-:S09]  /*09d0*/  ULEA UR4, UR5, UR4, 0x18 ;  /* 0x0000000405047291 */ /* 0x001fd2000f8ec0ff */
[----:B------:R-:W-:Y:S01]  /*09e0*/  ATOMS.EXCH RZ, [UR4], RZ ;  /* 0x000000ffffff798c */ /* 0x000fe2000c000004 */
[----:B------:R-:W-:Y:S05]  /*09f0*/  EXIT ;  /* 0x000000000000794d */ /* 0x000fea0003800000 */
        .weak           $__internal_0_$__cuda_sm20_div_rn_f64_full
        .type           $__internal_0_$__cuda_sm20_div_rn_f64_full,@function
        .size           $__internal_0_$__cuda_sm20_div_rn_f64_full,(.L_x_53 - $__internal_0_$__cuda_sm20_div_rn_f64_full)
$__internal_0_$__cuda_sm20_div_rn_f64_full:
[----:B------:R-:W-:Y:S01]  /*0a00*/  IMAD.MOV.U32 R5, RZ, RZ, 0x3ff312d0 ;  /* 0x3ff312d0ff057424 */ /* 0x000fe200078e00ff */
[C---:B------:R-:W-:Y:S01]  /*0a10*/  FSETP.GEU.AND P1, PT, |R7|.reuse, 1.469367938527859385e-39, PT ;  /* 0x001000000700780b */ /* 0x040fe20003f2e200 */
[----:B------:R-:W-:Y:S01]  /*0a20*/  IMAD.MOV.U32 R4, RZ, RZ, 0x0 ;  /* 0x00000000ff047424 */ /* 0x000fe200078e00ff */
[----:B------:R-:W-:Y:S01]  /*0a30*/  LOP3.LUT R11, R7, 0x7ff00000, RZ, 0xc0, !PT ;  /* 0x7ff00000070b7812 */ /* 0x000fe200078ec0ff */
[----:B------:R-:W0:Y:S01]  /*0a40*/  MUFU.RCP64H R13, R5 ;  /* 0x00000005000d7308 */ /* 0x000e220000001800 */
[----:B------:R-:W-:Y:S01]  /*0a50*/  IMAD.MOV.U32 R12, RZ, RZ, 0x1 ;  /* 0x00000001ff0c7424 */ /* 0x000fe200078e00ff */
[----:B------:R-:W-:Y:S01]  /*0a60*/  BSSY.RECONVERGENT B2, `(.L_x_14) ;  /* 0x0000045000027945 */ /* 0x000fe20003800200 */
[----:B------:R-:W-:Y:S01]  /*0a70*/  IMAD.MOV.U32 R21, RZ, RZ, 0x1ca00000 ;  /* 0x1ca00000ff157424 */ /* 0x000fe200078e00ff */
[----:B------:R-:W-:Y:S01]  /*0a80*/  ISETP.GE.U32.AND P0, PT, R11, 0x41600000, PT ;  /* 0x416000000b00780c */ /* 0x000fe20003f06070 */
[----:B------:R-:W-:Y:S01]  /*0a90*/  IMAD.MOV.U32 R23, RZ, RZ, 0x41600000 ;  /* 0x41600000ff177424 */ /* 0x000fe200078e00ff */
[----:B------:R-:W-:-:S02]  /*0aa0*/  MOV R20, R11 ;  /* 0x0000000b00147202 */ /* 0x000fc40000000f00 */
[----:B------:R-:W-:Y:S01]  /*0ab0*/  SEL R21, R21, 0x63400000, !P0 ;  /* 0x6340000015157807 */ /* 0x000fe20004000000 */
[----:B------:R-:W-:-:S03]  /*0ac0*/  VIADD R24, R23, 0xffffffff ;  /* 0xffffffff17187836 */ /* 0x000fc60000000000 */
[----:B------:R-:W-:-:S04]  /*0ad0*/  @!P1 LOP3.LUT R18, R21, 0x80000000, R7, 0xf8, !PT ;  /* 0x8000000015129812 */ /* 0x000fc800078ef807 */
[----:B------:R-:W-:Y:S01]  /*0ae0*/  @!P1 LOP3.LUT R19, R18, 0x100000, RZ, 0xfc, !PT ;  /* 0x0010000012139812 */ /* 0x000fe200078efcff */
[----:B0-----:R-:W-:Y:S01]  /*0af0*/  DFMA R8, R12, -R4, 1 ;  /* 0x3ff000000c08742b */ /* 0x001fe20000000804 */
[----:B------:R-:W-:-:S07]  /*0b00*/  @!P1 IMAD.MOV.U32 R18, RZ, RZ, RZ ;  /* 0x000000ffff129224 */ /* 0x000fce00078e00ff */
[----:B------:R-:W-:-:S08]  /*0b10*/  DFMA R8, R8, R8, R8 ;  /* 0x000000080808722b */ /* 0x000fd00000000008 */
[----:B------:R-:W-:Y:S01]  /*0b20*/  DFMA R12, R12, R8, R12 ;  /* 0x000000080c0c722b */ /* 0x000fe2000000000c */
[----:B------:R-:W-:Y:S01]  /*0b30*/  LOP3.LUT R9, R21, 0x800fffff, R7, 0xf8, !PT ;  /* 0x800fffff15097812 */ /* 0x000fe200078ef807 */
[----:B------:R-:W-:-:S06]  /*0b40*/  IMAD.MOV.U32 R8, RZ, RZ, R6 ;  /* 0x000000ffff087224 */ /* 0x000fcc00078e0006 */
[----:B------:R-:W-:Y:S02]  /*0b50*/  DFMA R14, R12, -R4, 1 ;  /* 0x3ff000000c0e742b */ /* 0x000fe40000000804 */
[----:B------:R-:W-:-:S06]  /*0b60*/  @!P1 DFMA R8, R8, 2, -R18 ;  /* 0x400000000808982b */ /* 0x000fcc0000000812 */
[----:B------:R-:W-:-:S04]  /*0b70*/  DFMA R12, R12, R14, R12 ;  /* 0x0000000e0c0c722b */ /* 0x000fc8000000000c */
[----:B------:R-:W-:-:S04]  /*0b80*/  @!P1 LOP3.LUT R20, R9, 0x7ff00000, RZ, 0xc0, !PT ;  /* 0x7ff0000009149812 */ /* 0x000fc800078ec0ff */
[----:B------:R-:W-:Y:S01]  /*0b90*/  DMUL R14, R12, R8 ;  /* 0x000000080c0e7228 */ /* 0x000fe20000000000 */
[----:B------:R-:W-:-:S05]  /*0ba0*/  VIADD R22, R20, 0xffffffff ;  /* 0xffffffff14167836 */ /* 0x000fca0000000000 */
[----:B------:R-:W-:Y:S02]  /*0bb0*/  ISETP.GT.U32.AND P0, PT, R22, 0x7feffffe, PT ;  /* 0x7feffffe1600780c */ /* 0x000fe40003f04070 */
[----:B------:R-:W-:Y:S02]  /*0bc0*/  DFMA R18, R14, -R4, R8 ;  /* 0x800000040e12722b */ /* 0x000fe40000000008 */
[----:B------:R-:W-:-:S06]  /*0bd0*/  ISETP.GT.U32.OR P0, PT, R24, 0x7feffffe, P0 ;  /* 0x7feffffe1800780c */ /* 0x000fcc0000704470 */
[----:B------:R-:W-:-:S07]  /*0be0*/  DFMA R12, R12, R18, R14 ;  /* 0x000000120c0c722b */ /* 0x000fce000000000e */
[----:B------:R-:W-:Y:S05]  /*0bf0*/  @P0 BRA `(.L_x_15) ;  /* 0x0000000000680947 */ /* 0x000fea0003800000 */
[----:B------:R-:W-:-:S05]  /*0c00*/  IMAD.MOV.U32 R6, RZ, RZ, 0x41600000 ;  /* 0x41600000ff067424 */ /* 0x000fca00078e00ff */
[----:B------:R-:W-:-:S04]  /*0c10*/  VIADDMNMX R11, R11, -R6, 0xb9600000, !PT ;  /* 0xb96000000b0b7446 */ /* 0x000fc80007800906 */
[----:B------:R-:W-:-:S05]  /*0c20*/  VIMNMX R6, PT, PT, R11, 0x46a00000, PT ;  /* 0x46a000000b067848 */ /* 0x000fca0003fe0100 */
[----:B------:R-:W-:Y:S01]  /*0c30*/  IMAD.IADD R21, R6, 0x1, -R21 ;  /* 0x0000000106157824 */ /* 0x000fe200078e0a15 */
[----:B------:R-:W-:-:S03]  /*0c40*/  MOV R6, RZ ;  /* 0x000000ff00067202 */ /* 0x000fc60000000f00 */
[----:B------:R-:W-:-:S06]  /*0c50*/  VIADD R7, R21, 0x7fe00000 ;  /* 0x7fe0000015077836 */ /* 0x000fcc0000000000 */
[----:B------:R-:W-:-:S10]  /*0c60*/  DMUL R14, R12, R6 ;  /* 0x000000060c0e7228 */ /* 0x000fd40000000000 */
[----:B------:R-:W-:-:S13]  /*0c70*/  FSETP.GTU.AND P0, PT, |R15|, 1.469367938527859385e-39, PT ;  /* 0x001000000f00780b */ /* 0x000fda0003f0c200 */
[----:B------:R-:W-:Y:S05]  /*0c80*/  @P0 BRA `(.L_x_16) ;  /* 0x0000000000880947 */ /* 0x000fea0003800000 */
[----:B------:R-:W-:Y:S01]  /*0c90*/  DFMA R4, R12, -R4, R8 ;  /* 0x800000040c04722b */ /* 0x000fe20000000008 */
[----:B------:R-:W-:-:S09]  /*0ca0*/  IMAD.MOV.U32 R6, RZ, RZ, RZ ;  /* 0x000000ffff067224 */ /* 0x000fd200078e00ff */
[C---:B------:R-:W-:Y:S02]  /*0cb0*/  FSETP.NEU.AND P0, PT, R5.reuse, RZ, PT ;  /* 0x000000ff0500720b */ /* 0x040fe40003f0d000 */
[----:B------:R-:W-:-:S04]  /*0cc0*/  LOP3.LUT R4, R5, 0x416312d0, RZ, 0x3c, !PT ;  /* 0x416312d005047812 */ /* 0x000fc800078e3cff */
[----:B------:R-:W-:-:S04]  /*0cd0*/  LOP3.LUT R9, R4, 0x80000000, RZ, 0xc0, !PT ;  /* 0x8000000004097812 */ /* 0x000fc800078ec0ff */
[----:B------:R-:W-:-:S03]  /*0ce0*/  LOP3.LUT R7, R9, R7, RZ, 0xfc, !PT ;  /* 0x0000000709077212 */ /* 0x000fc600078efcff */
[----:B------:R-:W-:Y:S05]  /*0cf0*/  @!P0 BRA `(.L_x_16) ;  /* 0x00000000006c8947 */ /* 0x000fea0003800000 */
[----:B------:R-:W-:Y:S01]  /*0d00*/  IMAD.MOV R5, RZ, RZ, -R21 ;  /* 0x000000ffff057224 */ /* 0x000fe200078e0a15 */
[----:B------:R-:W-:Y:S01]  /*0d10*/  DMUL.RP R6, R12, R6 ;  /* 0x000000060c067228 */ /* 0x000fe20000008000 */
[----:B------:R-:W-:-:S06]  /*0d20*/  IMAD.MOV.U32 R4, RZ, RZ, RZ ;  /* 0x000000ffff047224 */ /* 0x000fcc00078e00ff */
[----:B------:R-:W-:-:S03]  /*0d30*/  DFMA R4, R14, -R4, R12 ;  /* 0x800000040e04722b */ /* 0x000fc6000000000c */
[----:B------:R-:W-:-:S03]  /*0d40*/  LOP3.LUT R9, R7, R9, RZ, 0x3c, !PT ;  /* 0x0000000907097212 */ /* 0x000fc600078e3cff */
[----:B------:R-:W-:-:S04]  /*0d50*/  IADD3 R4, PT, PT, -R21, -0x43300000, RZ ;  /* 0xbcd0000015047810 */ /* 0x000fc80007ffe1ff */
[----:B------:R-:W-:-:S04]  /*0d60*/  FSETP.NEU.AND P0, PT, |R5|, R4, PT ;  /* 0x000000040500720b */ /* 0x000fc80003f0d200 */
[----:B------:R-:W-:Y:S02]  /*0d70*/  FSEL R14, R6, R14, !P0 ;  /* 0x0000000e060e7208 */ /* 0x000fe40004000000 */
[----:B------:R-:W-:Y:S01]  /*0d80*/  FSEL R15, R9, R15, !P0 ;  /* 0x0000000f090f7208 */ /* 0x000fe20004000000 */
[----:B------:R-:W-:Y:S06]  /*0d90*/  BRA `(.L_x_16) ;  /* 0x0000000000447947 */ /* 0x000fec0003800000 */
.L_x_15:
[----:B------:R-:W-:-:S14]  /*0da0*/  DSETP.NAN.AND P0, PT, R6, R6, PT ;  /* 0x000000060600722a */ /* 0x000fdc0003f08000 */
[----:B------:R-:W-:Y:S05]  /*0db0*/  @P0 BRA `(.L_x_17) ;  /* 0x0000000000340947 */ /* 0x000fea0003800000 */
[----:B------:R-:W-:Y:S01]  /*0dc0*/  ISETP.NE.AND P0, PT, R20, R23, PT ;  /* 0x000000171400720c */ /* 0x000fe20003f05270 */
[----:B------:R-:W-:Y:S02]  /*0dd0*/  IMAD.MOV.U32 R14, RZ, RZ, 0x0 ;  /* 0x00000000ff0e7424 */ /* 0x000fe400078e00ff */
[----:B------:R-:W-:-:S10]  /*0de0*/  IMAD.MOV.U32 R15, RZ, RZ, -0x80000 ;  /* 0xfff80000ff0f7424 */ /* 0x000fd400078e00ff */
[----:B------:R-:W-:Y:S05]  /*0df0*/  @!P0 BRA `(.L_x_16) ;  /* 0x00000000002c8947 */ /* 0x000fea0003800000 */
[----:B------:R-:W-:Y:S02]  /*0e00*/  ISETP.NE.AND P0, PT, R20, 0x7ff00000, PT ;  /* 0x7ff000001400780c */ /* 0x000fe40003f05270 */
[----:B------:R-:W-:Y:S02]  /*0e10*/  LOP3.LUT R6, R7, 0x416312d0, RZ, 0x3c, !PT ;  /* 0x416312d007067812 */ /* 0x000fe400078e3cff */
[----:B------:R-:W-:Y:S02]  /*0e20*/  ISETP.EQ.OR P0, PT, R23, RZ, !P0 ;  /* 0x000000ff1700720c */ /* 0x000fe40004702670 */
[----:B------:R-:W-:-:S11]  /*0e30*/  LOP3.LUT R15, R6, 0x80000000, RZ, 0xc0, !PT ;  /* 0x80000000060f7812 */ /* 0x000fd600078ec0ff */
[----:B------:R-:W-:Y:S01]  /*0e40*/  @P0 LOP3.LUT R4, R15, 0x7ff00000, RZ, 0xfc, !PT ;  /* 0x7ff000000f040812 */ /* 0x000fe200078efcff */
[----:B------:R-:W-:Y:S01]  /*0e50*/  @!P0 IMAD.MOV.U32 R14, RZ, RZ, RZ ;  /* 0x000000ffff0e8224 */ /* 0x000fe200078e00ff */
[----:B------:R-:W-:-:S03]  /*0e60*/  @P0 MOV R14, RZ ;  /* 0x000000ff000e0202 */ /* 0x000fc60000000f00 */
[----:B------:R-:W-:Y:S01]  /*0e70*/  @P0 IMAD.MOV.U32 R15, RZ, RZ, R4 ;  /* 0x000000ffff0f0224 */ /* 0x000fe200078e0004 */
[----:B------:R-:W-:Y:S06]  /*0e80*/  BRA `(.L_x_16) ;  /* 0x0000000000087947 */ /* 0x000fec0003800000 */
.L_x_17:
[----:B------:R-:W-:Y:S01]  /*0e90*/  LOP3.LUT R15, R7, 0x80000, RZ, 0xfc, !PT ;  /* 0x00080000070f7812 */ /* 0x000fe200078efcff */
[----:B------:R-:W-:-:S07]  /*0ea0*/  IMAD.MOV.U32 R14, RZ, RZ, R6 ;  /* 0x000000ffff0e7224 */ /* 0x000fce00078e0006 */
.L_x_16:
[----:B------:R-:W-:Y:S05]  /*0eb0*/  BSYNC.RECONVERGENT B2 ;  /* 0x0000000000027941 */ /* 0x000fea0003800200 */
.L_x_14:
[----:B------:R-:W-:Y:S02]  /*0ec0*/  IMAD.MOV.U32 R11, RZ, RZ, 0x0 ;  /* 0x00000000ff0b7424 */ /* 0x000fe400078e00ff */
[----:B------:R-:W-:Y:S02]  /*0ed0*/  IMAD.MOV.U32 R4, RZ, RZ, R14 ;  /* 0x000000ffff047224 */ /* 0x000fe400078e000e */
[----:B------:R-:W-:Y:S01]  /*0ee0*/  IMAD.MOV.U32 R5, RZ, RZ, R15 ;  /* 0x000000ffff057224 */ /* 0x000fe200078e000f */
[----:B------:R-:W-:Y:S06]  /*0ef0*/  RET.REL.NODEC R10 `(_Z17starvation_legacyv) ;  /* 0xfffffff00a407950 */ /* 0x000fec0003c3ffff */
.L_x_18:
[----:B------:R-:W-:-:S00]  /*0f00*/  BRA `(.L_x_18) ;  /* 0xfffffffc00fc7947 */ /* 0x000fc0000383ffff */
[----:B------:R-:W-:-:S00]  /*0f10*/  NOP ;  /* 0x0000000000007918 */ /* 0x000fc00000000000 */
        /* <DEDUP_REMOVED lines=14> */
.L_x_53:


//--------------------- .text._Z21starvation_libcudacxxv --------------------------
	.section	.text._Z21starvation_libcudacxxv,"ax",@progbits
	.align	128
        .global         _Z21starvation_libcudacxxv
        .type           _Z21starvation_libcudacxxv,@function
        .size           _Z21starvation_libcudacxxv,(.L_x_54 - _Z21starvation_libcudacxxv)
        .other          _Z21starvation_libcudacxxv,@"STO_CUDA_ENTRY STV_DEFAULT"
_Z21starvation_libcudacxxv:
.text._Z21starvation_libcudacxxv:
[----:B------:R-:W0:Y:S01]  /*0000*/  LDC R1, c[0x0][0x37c] ;  /* 0x0000df00ff017b82 */ /* 0x000e220000000800 */
[----:B------:R-:W1:Y:S01]  /*0010*/  LDCU UR4, c[0x0][0x2f8] ;  /* 0x00005f00ff0477ac */ /* 0x000e620008000800 */
[----:B0-----:R-:W-:Y:S01]  /*0020*/  VIADD R1, R1, 0xfffffff8 ;  /* 0xfffffff801017836 */ /* 0x001fe20000000000 */
[----:B------:R-:W-:Y:S01]  /*0030*/  BSSY B0, `(.L_x_19) ;  /* 0x0000060000007945 */ /* 0x000fe20003800000 */
[----:B------:R-:W0:Y:S01]  /*0040*/  LDCU UR5, c[0x0][0x2fc] ;  /* 0x00005f80ff0577ac */ /* 0x000e220008000800 */
[----:B------:R-:W2:Y:S02]  /*0050*/  LDCU.64 UR36, c[0x0][0x358] ;  /* 0x00006b00ff2477ac */ /* 0x000ea40008000a00 */
[----:B-1----:R-:W-:-:S05]  /*0060*/  IADD3 R17, P0, PT, R1, UR4, RZ ;  /* 0x0000000401117c10 */ /* 0x002fca000ff1e0ff */
[----:B0-----:R-:W-:-:S08]  /*0070*/  IMAD.X R16, RZ, RZ, UR5, P0 ;  /* 0x00000005ff107e24 */ /* 0x001fd000080e06ff */
.L_x_28:
[----:B------:R-:W2:Y:S01]  /*0080*/  LDC.64 R2, c[0x4][0x8] ;  /* 0x01000200ff027b82 */ /* 0x000ea20000000a00 */
[----:B------:R-:W-:Y:S05]  /*0090*/  YIELD ;  /* 0x0000000000007946 */ /* 0x000fea0003800000 */
[----:B--2---:R-:W2:Y:S02]  /*00a0*/  ATOM.E.EXCH.STRONG.SM PT, R0, desc[UR36][R2.64], RZ ;  /* 0x800000ff0200798a */ /* 0x004ea4000c1eb124 */
[----:B--2---:R-:W-:Y:S01]  /*00b0*/  NOP ;  /* 0x0000000000007918 */ /* 0x004fe20000000000 */
[----:B------:R-:W-:-:S13]  /*00c0*/  ISETP.NE.AND P0, PT, R0, 0x1, PT ;  /* 0x000000010000780c */ /* 0x000fda0003f05270 */
[----:B------:R-:W-:Y:S05]  /*00d0*/  @!P0 BRA `(.L_x_20) ;  /* 0x0000000400548947 */ /* 0x000fea0003800000 */
[----:B------:R-:W2:Y:S01]  /*00e0*/  LD.E.STRONG.SM R0, desc[UR36][R2.64] ;  /* 0x0000002402007980 */ /* 0x000ea2000c10b900 */
[----:B------:R-:W-:Y:S01]  /*00f0*/  BSSY B1, `(.L_x_21) ;  /* 0x0000052000017945 */ /* 0x000fe20003800000 */
[----:B--2---:R-:W-:-:S13]  /*0100*/  ISETP.NE.AND P0, PT, R0, RZ, PT ;  /* 0x000000ff0000720c */ /* 0x004fda0003f05270 */
[----:B------:R-:W-:Y:S05]  /*0110*/  @P0 BRA `(.L_x_22) ;  /* 0x00000004003c0947 */ /* 0x000fea0003800000 */
[----:B------:R-:W2:Y:S02]  /*0120*/  LD.E.STRONG.SM R0, desc[UR36][R2.64] ;  /* 0x0000002402007980 */ /* 0x000ea4000c10b900 */
        /* <DEDUP_REMOVED lines=44> */
.L_x_23:
[----:B------:R-:W0:Y:S02]  /*03f0*/  LDC.64 R2, c[0x4][0x8] ;  /* 0x01000200ff027b82 */ /* 0x000e240000000a00 */
[----:B0-----:R-:W2:Y:S02]  /*0400*/  LD.E.STRONG.SM R2, desc[UR36][R2.64] ;  /* 0x0000002402027980 */ /* 0x001ea4000c10b900 */
[----:B--2---:R-:W-:-:S13]  /*0410*/  ISETP.NE.AND P0, PT, R2, RZ, PT ;  /* 0x000000ff0200720c */ /* 0x004fda0003f05270 */
[----:B------:R-:W-:Y:S05]  /*0420*/  @P0 BRA `(.L_x_22) ;  /* 0x0000000000780947 */ /* 0x000fea0003800000 */
[----:B------:R-:W-:Y:S01]  /*0430*/  IMAD.MOV.U32 R6, RZ, RZ, RZ ;  /* 0x000000ffff067224 */ /* 0x000fe200078e00ff */
[----:B------:R-:W-:-:S07]  /*0440*/  CS2R R2, SR_GLOBALTIMERLO ;  /* 0x0000000000027805 */ /* 0x000fce0000015200 */
.L_x_27:
[----:B------:R-:W0:Y:S02]  /*0450*/  LDC.64 R4, c[0x4][0x8] ;  /* 0x01000200ff047b82 */ /* 0x000e240000000a00 */
[----:B0-----:R-:W2:Y:S01]  /*0460*/  LD.E.STRONG.SM R4, desc[UR36][R4.64] ;  /* 0x0000002404047980 */ /* 0x001ea2000c10b900 */
[----:B------:R-:W-:Y:S05]  /*0470*/  YIELD ;  /* 0x0000000000007946 */ /* 0x000fea0003800000 */
[----:B--2---:R-:W-:-:S13]  /*0480*/  ISETP.NE.AND P0, PT, R4, RZ, PT ;  /* 0x000000ff0400720c */ /* 0x004fda0003f05270 */
[----:B------:R-:W-:Y:S05]  /*0490*/  @P0 BRA `(.L_x_23) ;  /* 0xfffffffc00d40947 */ /* 0x000fea000383ffff */
[----:B------:R-:W-:Y:S01]  /*04a0*/  ISETP.GT.AND P0, PT, R6, 0xf, PT ;  /* 0x0000000f0600780c */ /* 0x000fe20003f04270 */
[----:B------:R-:W-:-:S12]  /*04b0*/  BSSY B2, `(.L_x_24) ;  /* 0x0000014000027945 */ /* 0x000fd80003800000 */
[----:B------:R-:W-:Y:S01]  /*04c0*/  @!P0 VIADD R6, R6, 0x1 ;  /* 0x0000000106068836 */ /* 0x000fe20000000000 */
[----:B------:R-:W-:Y:S06]  /*04d0*/  @!P0 BRA `(.L_x_25) ;  /* 0x0000000000448947 */ /* 0x000fec0003800000 */
[----:B------:R-:W-:-:S06]  /*04e0*/  CS2R R4, SR_GLOBALTIMERLO ;  /* 0x0000000000047805 */ /* 0x000fcc0000015200 */
[----:B------:R-:W-:-:S05]  /*04f0*/  IADD3 R7, P0, PT, -R2, R4, RZ ;  /* 0x0000000402077210 */ /* 0x000fca0007f1e1ff */
[----:B------:R-:W-:Y:S01]  /*0500*/  IMAD.X R5, R5, 0x1, ~R3, P0 ;  /* 0x0000000105057824 */ /* 0x000fe200000e0e03 */
[----:B------:R-:W-:-:S04]  /*0510*/  ISETP.GE.U32.AND P0, PT, R7, 0x3d0900, PT ;  /* 0x003d09000700780c */ /* 0x000fc80003f06070 */
[----:B------:R-:W-:-:S13]  /*0520*/  ISETP.GE.AND.EX P0, PT, R5, RZ, PT, P0 ;  /* 0x000000ff0500720c */ /* 0x000fda0003f06300 */
[----:B------:R-:W-:Y:S05]  /*0530*/  @!P0 BRA `(.L_x_26) ;  /* 0x0000000000088947 */ /* 0x000fea0003800000 */
[----:B------:R-:W-:Y:S05]  /*0540*/  NANOSLEEP 0xf4240 ;  /* 0x000f42400000795d */ /* 0x000fea0003800000 */
[----:B------:R-:W-:Y:S05]  /*0550*/  BRA `(.L_x_25) ;  /* 0x0000000000247947 */ /* 0x000fea0003800000 */
.L_x_26:
[----:B------:R-:W-:-:S04]  /*0560*/  ISETP.GE.U32.AND P0, PT, R7, 0x9c40, PT ;  /* 0x00009c400700780c */ /* 0x000fc80003f06070 */
[----:B------:R-:W-:-:S13]  /*0570*/  ISETP.GE.AND.EX P0, PT, R5, RZ, PT, P0 ;  /* 0x000000ff0500720c */ /* 0x000fda0003f06300 */
[----:B------:R-:W-:Y:S05]  /*0580*/  @!P0 BRA `(.L_x_25) ;  /* 0x0000000000188947 */ /* 0x000fea0003800000 */
[----:B------:R-:W-:-:S04]  /*0590*/  SHF.R.S32.HI R0, RZ, 0x1f, R5 ;  /* 0x0000001fff007819 */ /* 0x000fc80000011405 */
[----:B------:R-:W-:-:S05]  /*05a0*/  LEA.HI R0, P0, R0, R7, RZ, 0x2 ;  /* 0x0000000700007211 */ /* 0x000fca00078110ff */
[----:B------:R-:W-:-:S05]  /*05b0*/  IMAD.X R5, RZ, RZ, R5, P0 ;  /* 0x000000ffff057224 */ /* 0x000fca00000e0605 */
[----:B------:R-:W-:-:S04]  /*05c0*/  SHF.R.U64 R0, R0, 0x2, R5 ;  /* 0x0000000200007819 */ /* 0x000fc80000001205 */
[----:B------:R-:W-:Y:S05]  /*05d0*/  NANOSLEEP R0 ;  /* 0x000000000000735d */ /* 0x000fea0003800000 */
[----:B------:R-:W-:Y:S01]  /*05e0*/  NOP ;  /* 0x0000000000007918 */ /* 0x000fe20000000000 */
.L_x_25:
[----:B------:R-:W-:Y:S05]  /*05f0*/  BSYNC B2 ;  /* 0x0000000000027941 */ /* 0x000fea0003800000 */
.L_x_24:
[----:B------:R-:W-:Y:S05]  /*0600*/  BRA `(.L_x_27) ;  /* 0xfffffffc00907947 */ /* 0x000fea000383ffff */
.L_x_22:
[----:B------:R-:W-:Y:S05]  /*0610*/  BSYNC B1 ;  /* 0x0000000000017941 */ /* 0x000fea0003800000 */
.L_x_21:
[----:B------:R-:W-:Y:S05]  /*0620*/  BRA `(.L_x_28) ;  /* 0xfffffff800947947 */ /* 0x000fea000383ffff */
.L_x_20:
[----:B------:R-:W-:Y:S05]  /*0630*/  BSYNC B0 ;  /* 0x0000000000007941 */ /* 0x000fea0003800000 */
.L_x_19:
[----:B------:R-:W0:Y:S01]  /*0640*/  S2R R2, SR_TID.X ;  /* 0x0000000000027919 */ /* 0x000e220000002100 */
[----:B------:R-:W-:Y:S01]  /*0650*/  MOV R0, 0x0 ;  /* 0x0000000000007802 */ /* 0x000fe20000000f00 */
[----:B------:R-:W1:Y:S01]  /*0660*/  LDCU.64 UR4, c[0x4][0x20] ;  /* 0x01000400ff0477ac */ /* 0x000e620008000a00 */
[----:B------:R-:W-:Y:S02]  /*0670*/  IMAD.MOV.U32 R6, RZ, RZ, R17 ;  /* 0x000000ffff067224 */ /* 0x000fe400078e0011 */
[----:B------:R2:W3:Y:S01]  /*0680*/  LDC.64 R8, c[0x4][R0] ;  /* 0x0100000000087b82 */ /* 0x0004e20000000a00 */
[----:B------:R-:W-:Y:S02]  /*0690*/  IMAD.MOV.U32 R7, RZ, RZ, R16 ;  /* 0x000000ffff077224 */ /* 0x000fe400078e0010 */
[----:B-1----:R-:W-:Y:S02]  /*06a0*/  IMAD.U32 R4, RZ, RZ, UR4 ;  /* 0x00000004ff047e24 */ /* 0x002fe4000f8e00ff */
[----:B------:R-:W-:Y:S01]  /*06b0*/  IMAD.U32 R5, RZ, RZ, UR5 ;  /* 0x00000005ff057e24 */ /* 0x000fe2000f8e00ff */
[----:B0-----:R2:W-:Y:S01]  /*06c0*/  STL [R1], R2 ;  /* 0x0000000201007387 */ /* 0x0015e20000100800 */
[----:B------:R-:W-:Y:S05]  /*06d0*/  BSSY B7, `(.L_x_29) ;  /* 0x00000d6000077945 */ /* 0x000fea0003800000 */
[----:B------:R-:W-:-:S07]  /*06e0*/  LEPC R20, `(.L_x_30) ;  /* 0x000000001014794e */ /* 0x000fce0000000000 */
[----:B--23--:R-:W-:Y:S05]  /*06f0*/  CALL.ABS.NOINC R8 ;  /* 0x0000000008007343 */ /* 0x00cfea0003c00000 */
.L_x_30:
        /* <DEDUP_REMOVED lines=11> */
.L_x_31:
[----:B------:R-:W0:Y:S01]  /*07b0*/  LDC.64 R6, c[0x4][0x8] ;  /* 0x01000200ff067b82 */ /* 0x000e220000000a00 */
[----:B------:R-:W-:-:S07]  /*07c0*/  IMAD.MOV.U32 R3, RZ, RZ, 0x1 ;  /* 0x00000001ff037424 */ /* 0x000fce00078e00ff */
[----:B------:R-:W1:Y:S01]  /*07d0*/  LDC.64 R4, c[0x4][0x18] ;  /* 0x01000600ff047b82 */ /* 0x000e620000000a00 */
[----:B------:R-:W-:Y:S01]  /*07e0*/  @!PT LDS RZ, [RZ] ;  /* 0x00000000fffff984 */ /* 0x000fe20000000800 */
[----:B------:R-:W-:Y:S01]  /*07f0*/  @!PT LDS RZ, [RZ] ;  /* 0x00000000fffff984 */ /* 0x000fe20000000800 */
[----:B------:R-:W-:Y:S01]  /*0800*/  @!PT LDS RZ, [RZ] ;  /* 0x00000000fffff984 */ /* 0x000fe20000000800 */
[----:B------:R-:W-:Y:S01]  /*0810*/  @!PT LDS RZ, [RZ] ;  /* 0x00000000fffff984 */ /* 0x000fe20000000800 */
[----:B------:R0:W-:Y:S06]  /*0820*/  MEMBAR.ALL.CTA ;  /* 0x0000000000007992 */ /* 0x0001ec0000008000 */
[----:B0-----:R1:W-:Y:S01]  /*0830*/  ST.E.STRONG.SM desc[UR36][R6.64], R3 ;  /* 0x0000000306007985 */ /* 0x0013e2000c10b924 */
[----:B------:R-:W-:Y:S01]  /*0840*/  @!PT LDS RZ, [RZ] ;  /* 0x00000000fffff984 */ /* 0x000fe20000000800 */
[----:B------:R-:W-:Y:S01]  /*0850*/  @!PT LDS RZ, [RZ] ;  /* 0x00000000fffff984 */ /* 0x000fe20000000800 */
[----:B------:R-:W-:Y:S01]  /*0860*/  @!PT LDS RZ, [RZ] ;  /* 0x00000000fffff984 */ /* 0x000fe20000000800 */
[----:B------:R-:W-:Y:S01]  /*0870*/  @!PT LDS RZ, [RZ] ;  /* 0x00000000fffff984 */ /* 0x000fe20000000800 */
[----:B------:R1:W-:Y:S06]  /*0880*/  MEMBAR.SC.CTA ;  /* 0x0000000000007992 */ /* 0x0003ec0000000000 */
[----:B-1----:R0:W2:Y:S02]  /*0890*/  LD.E.STRONG.SM R3, desc[UR36][R4.64] ;  /* 0x0000002404037980 */ /* 0x0020a4000c10b900 */
[----:B--2---:R-:W-:Y:S01]  /*08a0*/  NOP ;  /* 0x0000000000007918 */ /* 0x004fe20000000000 */
[----:B------:R-:W-:Y:S01]  /*08b0*/  BSSY.RECONVERGENT B0, `(.L_x_32) ;  /* 0x0000021000007945 */ /* 0x000fe20003800200 */
[----:B------:R-:W-:-:S07]  /*08c0*/  IMAD.MOV.U32 R0, RZ, RZ, RZ ;  /* 0x000000ffff007224 */ /* 0x000fce00078e00ff */
.L_x_35:
[----:B0-----:R-:W0:Y:S01]  /*08d0*/  MUFU.RCP64H R5, 10000000 ;  /* 0x416312d000057908 */ /* 0x001e220000001800 */
[----:B------:R-:W-:Y:S01]  /*08e0*/  IMAD.MOV.U32 R8, RZ, RZ, 0x0 ;  /* 0x00000000ff087424 */ /* 0x000fe200078e00ff */
[----:B------:R-:W-:Y:S01]  /*08f0*/  BSSY.RECONVERGENT B1, `(.L_x_33) ;  /* 0x000001a000017945 */ /* 0x000fe20003800200 */
[----:B------:R-:W-:Y:S02]  /*0900*/  IMAD.MOV.U32 R9, RZ, RZ, 0x416312d0 ;  /* 0x416312d0ff097424 */ /* 0x000fe400078e00ff */
[----:B------:R-:W-:Y:S02]  /*0910*/  IMAD.MOV.U32 R4, RZ, RZ, 0x1 ;  /* 0x00000001ff047424 */ /* 0x000fe400078e00ff */
[----:B------:R-:W-:Y:S02]  /*0920*/  VIADD R0, R0, 0x1 ;  /* 0x0000000100007836 */ /* 0x000fe40000000000 */
[----:B------:R-:W-:-:S04]  /*0930*/  IMAD.MOV.U32 R12, RZ, RZ, 0x1 ;  /* 0x00000001ff0c7424 */ /* 0x000fc800078e00ff */
[----:B------:R-:W-:Y:S01]  /*0940*/  IMAD R3, R3, 0xd, R12 ;  /* 0x0000000d03037824 */ /* 0x000fe200078e020c */
[----:B0-----:R-:W-:-:S08]  /*0950*/  DFMA R6, R4, -R8, 1 ;  /* 0x3ff000000406742b */ /* 0x001fd00000000808 */
        /* <DEDUP_REMOVED lines=18> */
[----:B------:R-:W-:Y:S05]  /*0a80*/  CALL.REL.NOINC `($__internal_1_$__cuda_sm20_div_rn_f64_full) ;  /* 0x0000000800d87944 */ /* 0x000fea0003c00000 */
.L_x_34:
[----:B------:R-:W-:Y:S05]  /*0a90*/  BSYNC.RECONVERGENT B1 ;  /* 0x0000000000017941 */ /* 0x000fea0003800200 */
.L_x_33:
[----:B------:R-:W-:-:S14]  /*0aa0*/  DSETP.GEU.AND P0, PT, R4, 1, PT ;  /* 0x3ff000000400742a */ /* 0x000fdc0003f0e000 */
[----:B------:R-:W-:Y:S05]  /*0ab0*/  @!P0 BRA `(.L_x_35) ;  /* 0xfffffffc00848947 */ /* 0x000fea000383ffff */
[----:B------:R-:W-:Y:S05]  /*0ac0*/  BSYNC.RECONVERGENT B0 ;  /* 0x0000000000007941 */ /* 0x000fea0003800200 */
.L_x_32:
[----:B------:R-:W0:Y:S01]  /*0ad0*/  S2R R8, SR_LANEID ;  /* 0x0000000000087919 */ /* 0x000e220000000000 */
[----:B------:R-:W-:Y:S01]  /*0ae0*/  IMAD.IADD R0, R3, 0x1, R2 ;  /* 0x0000000103007824 */ /* 0x000fe200078e0202 */
[----:B------:R-:W-:Y:S01]  /*0af0*/  @!PT LDS RZ, [RZ] ;  /* 0x00000000fffff984 */ /* 0x000fe20000000800 */
[----:B------:R-:W-:Y:S01]  /*0b00*/  @!PT LDS RZ, [RZ] ;  /* 0x00000000fffff984 */ /* 0x000fe20000000800 */
[----:B------:R-:W-:Y:S01]  /*0b10*/  @!PT LDS RZ, [RZ] ;  /* 0x00000000fffff984 */ /* 0x000fe20000000800 */
[----:B------:R-:W-:Y:S01]  /*0b20*/  @!PT LDS RZ, [RZ] ;  /* 0x00000000fffff984 */ /* 0x000fe20000000800 */
[----:B------:R1:W-:Y:S06]  /*0b30*/  MEMBAR.SC.CTA ;  /* 0x0000000000007992 */ /* 0x0003ec0000000000 */
[----:B-1----:R-:W1:Y:S08]  /*0b40*/  REDUX.SUM UR5, R0 ;  /* 0x00000000000573c4 */ /* 0x002e70000000c000 */
[----:B------:R-:W2:Y:S01]  /*0b50*/  LDC.64 R6, c[0x4][0x18] ;  /* 0x01000600ff067b82 */ /* 0x000ea20000000a00 */
[----:B------:R-:W-:-:S02]  /*0b60*/  VOTEU.ANY UR4, UPT, PT ;  /* 0x0000000000047886 */ /* 0x000fc400038e0100 */
[----:B------:R-:W-:-:S05]  /*0b70*/  UFLO.U32 UR4, UR4 ;  /* 0x00000004000472bd */ /* 0x000fca00080e0000 */
[----:B------:R-:W3:Y:S01]  /*0b80*/  LDC.64 R4, c[0x4][0x10] ;  /* 0x01000400ff047b82 */ /* 0x000ee20000000a00 */
[----:B0-----:R-:W-:Y:S01]  /*0b90*/  ISETP.EQ.U32.AND P0, PT, R8, UR4, PT ;  /* 0x0000000408007c0c */ /* 0x001fe2000bf02070 */
[----:B-1----:R-:W-:-:S12]  /*0ba0*/  IMAD.U32 R3, RZ, RZ, UR5 ;  /* 0x00000005ff037e24 */ /* 0x002fd8000f8e00ff */
[----:B--2---:R0:W2:Y:S02]  /*0bb0*/  @P0 ATOM.E.ADD.STRONG.SM PT, RZ, desc[UR36][R6.64], R3 ;  /* 0x8000000306ff098a */ /* 0x0040a400081eb124 */
[----:B--2---:R-:W-:Y:S01]  /*0bc0*/  @P0 NOP ;  /* 0x0000000000000918 */ /* 0x004fe20000000000 */
[----:B------:R-:W-:Y:S01]  /*0bd0*/  @!PT LDS RZ, [RZ] ;  /* 0x00000000fffff984 */ /* 0x000fe20000000800 */
[----:B------:R-:W-:Y:S01]  /*0be0*/  @!PT LDS RZ, [RZ] ;  /* 0x00000000fffff984 */ /* 0x000fe20000000800 */
[----:B------:R-:W-:Y:S01]  /*0bf0*/  @!PT LDS RZ, [RZ] ;  /* 0x00000000fffff984 */ /* 0x000fe20000000800 */
[----:B------:R-:W-:Y:S01]  /*0c00*/  @!PT LDS RZ, [RZ] ;  /* 0x00000000fffff984 */ /* 0x000fe20000000800 */
[----:B------:R1:W-:Y:S06]  /*0c10*/  MEMBAR.SC.CTA ;  /* 0x0000000000007992 */ /* 0x0003ec0000000000 */
[----:B-1----:R-:W-:-:S04]  /*0c20*/  VOTE.ANY R0, PT, PT ;  /* 0x0000000000007806 */ /* 0x002fc800038e0100 */
[----:B------:R-:W-:-:S13]  /*0c30*/  ISETP.EQ.U32.AND P0, PT, R0, -0x1, PT ;  /* 0xffffffff0000780c */ /* 0x000fda0003f02070 */
[----:B---3--:R0:W2:Y:S02]  /*0c40*/  @!P0 ATOM.E.ADD.STRONG.SM PT, R18, desc[UR36][R4.64], R2 ;  /* 0x800000020412898a */ /* 0x0080a400081eb124 */
[----:B--2---:R-:W-:Y:S01]  /*0c50*/  @!P0 NOP ;  /* 0x0000000000008918 */ /* 0x004fe20000000000 */
[----:B------:R-:W-:Y:S05]  /*0c60*/  @!P0 BRA `(.L_x_36) ;  /* 0x0000000000448947 */ /* 0x000fea0003800000 */
[----:B0-----:R-:W0:Y:S01]  /*0c70*/  SHFL.UP P0, R7, R2, 0x1, RZ ;  /* 0x0420000002077989 */ /* 0x001e2200000000ff */
[----:B------:R-:W-:Y:S01]  /*0c80*/  IMAD.MOV.U32 R3, RZ, RZ, R2 ;  /* 0x000000ffff037224 */ /* 0x000fe200078e0002 */
[----:B------:R-:W-:Y:S01]  /*0c90*/  ISETP.EQ.U32.AND P1, PT, R8, 0x1f, PT ;  /* 0x0000001f0800780c */ /* 0x000fe20003f22070 */
[----:B0-----:R-:W-:-:S05]  /*0ca0*/  @P0 IMAD.IADD.U32 R3, R2, 0x1, R7 ;  /* 0x0000000102030824 */ /* 0x001fca00078e0007 */
[----:B------:R-:W0:Y:S02]  /*0cb0*/  SHFL.UP P0, R0, R3, 0x2, RZ ;  /* 0x0440000003007989 */ /* 0x000e2400000000ff */
[----:B0-----:R-:W-:-:S05]  /*0cc0*/  @P0 IMAD.IADD.U32 R3, R3, 0x1, R0 ;  /* 0x0000000103030824 */ /* 0x001fca00078e0000 */
[----:B------:R-:W0:Y:S02]  /*0cd0*/  SHFL.UP P0, R0, R3, 0x4, RZ ;  /* 0x0480000003007989 */ /* 0x000e2400000000ff */
[----:B0-----:R-:W-:-:S05]  /*0ce0*/  @P0 IMAD.IADD.U32 R3, R3, 0x1, R0 ;  /* 0x0000000103030824 */ /* 0x001fca00078e0000 */
[----:B------:R-:W0:Y:S02]  /*0cf0*/  SHFL.UP P0, R0, R3, 0x8, RZ ;  /* 0x0500000003007989 */ /* 0x000e2400000000ff */
[----:B0-----:R-:W-:-:S05]  /*0d00*/  @P0 IMAD.IADD.U32 R3, R3, 0x1, R0 ;  /* 0x0000000103030824 */ /* 0x001fca00078e0000 */
[----:B------:R-:W0:Y:S02]  /*0d10*/  SHFL.UP P0, R0, R3, 0x10, RZ ;  /* 0x0600000003007989 */ /* 0x000e2400000000ff */
[----:B0-----:R-:W-:-:S05]  /*0d20*/  @P0 IMAD.IADD.U32 R3, R3, 0x1, R0 ;  /* 0x0000000103030824 */ /* 0x001fca00078e0000 */
[----:B------:R-:W2:Y:S02]  /*0d30*/  @P1 ATOM.E.ADD.STRONG.SM PT, R4, desc[UR36][R4.64], R3 ;  /* 0x800000030404198a */ /* 0x000ea400081eb124 */
[----:B--2---:R-:W-:Y:S02]  /*0d40*/  @P1 NOP ;  /* 0x0000000000001918 */ /* 0x004fe40000000000 */
[----:B------:R-:W-:Y:S04]  /*0d50*/  SHFL.UP P0, R7, R3, 0x1, RZ ;  /* 0x0420000003077989 */ /* 0x000fe800000000ff */
[----:B------:R-:W0:Y:S02]  /*0d60*/  SHFL.IDX PT, R18, R4, 0x1f, 0x1f ;  /* 0x03e01f0004127f89 */ /* 0x000e2400000e0000 */
[----:B0-----:R-:W-:-:S07]  /*0d70*/  @P0 IMAD.IADD.U32 R18, R18, 0x1, R7 ;  /* 0x0000000112120824 */ /* 0x001fce00078e0007 */
.L_x_36:
[----:B------:R-:W-:Y:S01]  /*0d80*/  ISETP.NE.AND P0, PT, R18, RZ, PT ;  /* 0x000000ff1200720c */ /* 0x000fe20003f05270 */
[----:B------:R-:W1:Y:S01]  /*0d90*/  LDCU.64 UR4, c[0x4][0x30] ;  /* 0x01000600ff0477ac */ /* 0x000e620008000a00 */
[----:B0-----:R-:W-:Y:S01]  /*0da0*/  MOV R3, 0x0 ;  /* 0x0000000000037802 */ /* 0x001fe20000000f00 */
[----:B------:R-:W-:Y:S01]  /*0db0*/  IMAD.MOV.U32 R6, RZ, RZ, R17 ;  /* 0x000000ffff067224 */ /* 0x000fe200078e0011 */
[----:B------:R-:W-:Y:S01]  /*0dc0*/  SEL R0, RZ, 0x1, P0 ;  /* 0x00000001ff007807 */ /* 0x000fe20000000000 */
[----:B------:R-:W-:Y:S01]  /*0dd0*/  IMAD.MOV.U32 R7, RZ, RZ, R16 ;  /* 0x000000ffff077224 */ /* 0x000fe200078e0010 */
[----:B------:R0:W2:Y:S03]  /*0de0*/  LDC.64 R8, c[0x4][R3] ;  /* 0x0100000003087b82 */ /* 0x0000a60000000a00 */
[----:B------:R0:W-:Y:S01]  /*0df0*/  STL [R1], R0 ;  /* 0x0000000001007387 */ /* 0x0001e20000100800 */
[----:B-1----:R-:W-:-:S02]  /*0e00*/  IMAD.U32 R4, RZ, RZ, UR4 ;  /* 0x00000004ff047e24 */ /* 0x002fc4000f8e00ff */
[----:B------:R-:W-:Y:S01]  /*0e10*/  IMAD.U32 R5, RZ, RZ, UR5 ;  /* 0x00000005ff057e24 */ /* 0x000fe2000f8e00ff */
[----:B0-----:R-:W-:Y:S06]  /*0e20*/  BSSY B6, `(.L_x_37) ;  /* 0x000005e000067945 */ /* 0x001fec0003800000 */
[----:B------:R-:W-:-:S07]  /*0e30*/  LEPC R20, `(.L_x_38) ;  /* 0x000000001014794e */ /* 0x000fce0000000000 */
[----:B--2---:R-:W-:Y:S05]  /*0e40*/  CALL.ABS.NOINC R8 ;  /* 0x0000000008007343 */ /* 0x004fea0003c00000 */
.L_x_38:
[----:B------:R-:W0:Y:S01]  /*0e50*/  LDC.64 R4, c[0x4][0x8] ;  /* 0x01000200ff047b82 */ /* 0x000e220000000a00 */
[----:B------:R-:W-:Y:S05]  /*0e60*/  YIELD ;  /* 0x0000000000007946 */ /* 0x000fea0003800000 */
[----:B0-----:R-:W2:Y:S02]  /*0e70*/  ATOM.E.EXCH.STRONG.SM PT, R0, desc[UR36][R4.64], RZ ;  /* 0x800000ff0400798a */ /* 0x001ea4000c1eb124 */
        /* <DEDUP_REMOVED lines=52> */
.L_x_42:
[----:B------:R-:W0:Y:S02]  /*11c0*/  LDC.64 R4, c[0x4][0x8] ;  /* 0x01000200ff047b82 */ /* 0x000e240000000a00 */
[----:B0-----:R-:W2:Y:S02]  /*11d0*/  LD.E.STRONG.SM R4, desc[UR36][R4.64] ;  /* 0x0000002404047980 */ /* 0x001ea4000c10b900 */
[----:B--2---:R-:W-:-:S13]  /*11e0*/  ISETP.NE.AND P0, PT, R4, RZ, PT ;  /* 0x000000ff0400720c */ /* 0x004fda0003f05270 */
[----:B------:R-:W-:Y:S05]  /*11f0*/  @P0 BRA `(.L_x_41) ;  /* 0x0000000000780947 */ /* 0x000fea0003800000 */
[----:B------:R-:W-:Y:S01]  /*1200*/  IMAD.MOV.U32 R8, RZ, RZ, RZ ;  /* 0x000000ffff087224 */ /* 0x000fe200078e00ff */
[----:B------:R-:W-:-:S07]  /*1210*/  CS2R R4, SR_GLOBALTIMERLO ;  /* 0x0000000000047805 */ /* 0x000fce0000015200 */
.L_x_46:
        /* <DEDUP_REMOVED lines=17> */
.L_x_45:
        /* <DEDUP_REMOVED lines=9> */
.L_x_44:
[----:B------:R-:W-:Y:S05]  /*13c0*/  BSYNC B1 ;  /* 0x0000000000017941 */ /* 0x000fea0003800000 */
.L_x_43:
[----:B------:R-:W-:Y:S05]  /*13d0*/  BRA `(.L_x_46) ;  /* 0xfffffffc00907947 */ /* 0x000fea000383ffff */
.L_x_41:
[----:B------:R-:W-:Y:S05]  /*13e0*/  BSYNC B0 ;  /* 0x0000000000007941 */ /* 0x000fea0003800000 */
.L_x_40:
[----:B------:R-:W-:Y:S05]  /*13f0*/  BRA `(.L_x_38) ;  /* 0xfffffff800947947 */ /* 0x000fea000383ffff */
.L_x_39:
[----:B------:R-:W-:Y:S05]  /*1400*/  BSYNC B6 ;  /* 0x0000000000067941 */ /* 0x000fea0003800000 */
.L_x_37:
[----:B------:R-:W-:-:S13]  /*1410*/  ISETP.NE.AND P0, PT, R18, RZ, PT ;  /* 0x000000ff1200720c */ /* 0x000fda0003f05270 */
[----:B------:R-:W-:Y:S05]  /*1420*/  @!P0 BRA `(.L_x_30) ;  /* 0xfffffff000b48947 */ /* 0x000fea000383ffff */
[----:B------:R-:W-:Y:S05]  /*1430*/  BSYNC B7 ;  /* 0x0000000000077941 */ /* 0x000fea0003800000 */
.L_x_29:
[----:B------:R-:W0:Y:S01]  /*1440*/  LDC.64 R2, c[0x4][0x18] ;  /* 0x01000600ff027b82 */ /* 0x000e220000000a00 */
[----:B------:R-:W-:Y:S01]  /*1450*/  @!PT LDS RZ, [RZ] ;  /* 0x00000000fffff984 */ /* 0x000fe20000000800 */
[----:B------:R-:W-:Y:S01]  /*1460*/  @!PT LDS RZ, [RZ] ;  /* 0x00000000fffff984 */ /* 0x000fe20000000800 */
[----:B------:R-:W-:Y:S01]  /*1470*/  @!PT LDS RZ, [RZ] ;  /* 0x00000000fffff984 */ /* 0x000fe20000000800 */
[----:B------:R-:W-:Y:S01]  /*1480*/  @!PT LDS RZ, [RZ] ;  /* 0x00000000fffff984 */ /* 0x000fe20000000800 */
[----:B------:R0:W-:Y:S06]  /*1490*/  MEMBAR.SC.CTA ;  /* 0x0000000000007992 */ /* 0x0001ec0000000000 */
[----:B0-----:R-:W2:Y:S02]  /*14a0*/  LD.E.STRONG.SM R0, desc[UR36][R2.64] ;  /* 0x0000002402007980 */ /* 0x001ea4000c10b900 */
[----:B--2---:R-:W-:Y:S01]  /*14b0*/  NOP ;  /* 0x0000000000007918 */ /* 0x004fe20000000000 */
[----:B------:R-:W-:Y:S01]  /*14c0*/  MOV R8, 0x0 ;  /* 0x0000000000087802 */ /* 0x000fe20000000f00 */
[----:B------:R-:W0:Y:S01]  /*14d0*/  LDCU.64 UR4, c[0x4][0x38] ;  /* 0x01000700ff0477ac */ /* 0x000e220008000a00 */
[----:B------:R-:W-:-:S02]  /*14e0*/  IMAD.MOV.U32 R6, RZ, RZ, R17 ;  /* 0x000000ffff067224 */ /* 0x000fc400078e0011 */
[----:B------:R-:W-:Y:S02]  /*14f0*/  IMAD.MOV.U32 R7, RZ, RZ, R16 ;  /* 0x000000ffff077224 */ /* 0x000fe400078e0010 */
[----:B------:R-:W1:Y:S01]  /*1500*/  LDC.64 R8, c[0x4][R8] ;  /* 0x0100000008087b82 */ /* 0x000e620000000a00 */
[----:B0-----:R-:W-:Y:S02]  /*1510*/  IMAD.U32 R4, RZ, RZ, UR4 ;  /* 0x00000004ff047e24 */ /* 0x001fe4000f8e00ff */
[----:B------:R-:W-:Y:S01]  /*1520*/  IMAD.U32 R5, RZ, RZ, UR5 ;  /* 0x00000005ff057e24 */ /* 0x000fe2000f8e00ff */
[----:B-1----:R0:W-:Y:S06]  /*1530*/  STL [R1], R0 ;  /* 0x0000000001007387 */ /* 0x0021ec0000100800 */
[----:B------:R-:W-:-:S07]  /*1540*/  LEPC R20, `(.L_x_47) ;  /* 0x000000001014794e */ /* 0x000fce0000000000 */
[----:B0-----:R-:W-:Y:S05]  /*1550*/  CALL.ABS.NOINC R8 ;  /* 0x0000000008007343 */ /* 0x001fea0003c00000 */
.L_x_47:
[----:B------:R-:W0:Y:S01]  /*1560*/  LDC.64 R2, c[0x4][0x8] ;  /* 0x01000200ff027b82 */ /* 0x000e220000000a00 */
[----:B------:R-:W-:Y:S01]  /*1570*/  IMAD.MOV.U32 R5, RZ, RZ, 0x1 ;  /* 0x00000001ff057424 */ /* 0x000fe200078e00ff */
[----:B------:R-:W-:Y:S01]  /*1580*/  @!PT LDS RZ, [RZ] ;  /* 0x00000000fffff984 */ /* 0x000fe20000000800 */
[----:B------:R-:W-:Y:S01]  /*1590*/  @!PT LDS RZ, [RZ] ;  /* 0x00000000fffff984 */ /* 0x000fe20000000800 */
[----:B------:R-:W-:Y:S01]  /*15a0*/  @!PT LDS RZ, [RZ] ;  /* 0x00000000fffff984 */ /* 0x000fe20000000800 */
[----:B------:R-:W-:Y:S01]  /*15b0*/  @!PT LDS RZ, [RZ] ;  /* 0x00000000fffff984 */ /* 0x000fe20000000800 */
[----:B------:R0:W-:Y:S06]  /*15c0*/  MEMBAR.ALL.CTA ;  /* 0x0000000000007992 */ /* 0x0001ec0000008000 */
[----:B0-----:R-:W-:Y:S01]  /*15d0*/  ST.E.STRONG.SM desc[UR36][R2.64], R5 ;  /* 0x0000000502007985 */ /* 0x001fe2000c10b924 */
[----:B------:R-:W-:Y:S05]  /*15e0*/  EXIT ;  /* 0x000000000000794d */ /* 0x000fea0003800000 */
        .weak           $__internal_1_$__cuda_sm20_div_rn_f64_full
        .type           $__internal_1_$__cuda_sm20_div_rn_f64_full,@function
        .size           $__internal_1_$__cuda_sm20_div_rn_f64_full,(.L_x_54 - $__internal_1_$__cuda_sm20_div_rn_f64_full)
$__internal_1_$__cuda_sm20_div_rn_f64_full:
        /* <DEDUP_REMOVED lines=9> */
[----:B------:R-:W-:Y:S02]  /*1680*/  IMAD.MOV.U32 R20, RZ, RZ, R11 ;  /* 0x000000ffff147224 */ /* 0x000fe400078e000b */
[----:B------:R-:W-:Y:S01]  /*1690*/  IMAD.MOV.U32 R23, RZ, RZ, 0x41600000 ;  /* 0x41600000ff177424 */ /* 0x000fe200078e00ff */
[----:B------:R-:W-:-:S03]  /*16a0*/  SEL R21, R21, 0x63400000, !P0 ;  /* 0x6340000015157807 */ /* 0x000fc60004000000 */
[----:B------:R-:W-:Y:S01]  /*16b0*/  VIADD R24, R23, 0xffffffff ;  /* 0xffffffff17187836 */ /* 0x000fe20000000000 */
        /* <DEDUP_REMOVED lines=22> */
[----:B------:R-:W-:Y:S02]  /*1820*/  IMAD.IADD R21, R6, 0x1, -R21 ;  /* 0x0000000106157824 */ /* 0x000fe400078e0a15 */
[----:B------:R-:W-:Y:S02]  /*1830*/  IMAD.MOV.U32 R6, RZ, RZ, RZ ;  /* 0x000000ffff067224 */ /* 0x000fe400078e00ff */
        /* <DEDUP_REMOVED lines=21> */
.L_x_49:
        /* <DEDUP_REMOVED lines=11> */
[----:B------:R-:W-:Y:S02]  /*1a40*/  @!P0 IMAD.MOV.U32 R14, RZ, RZ, RZ ;  /* 0x000000ffff0e8224 */ /* 0x000fe400078e00ff */
[----:B------:R-:W-:Y:S02]  /*1a50*/  @P0 IMAD.MOV.U32 R14, RZ, RZ, RZ ;  /* 0x000000ffff0e0224 */ /* 0x000fe400078e00ff */
[----:B------:R-:W-:Y:S01]  /*1a60*/  @P0 IMAD.MOV.U32 R15, RZ, RZ, R4 ;  /* 0x000000ffff0f0224 */ /* 0x000fe200078e0004 */
[----:B------:R-:W-:Y:S06]  /*1a70*/  BRA `(.L_x_50) ;  /* 0x0000000000087947 */ /* 0x000fec0003800000 */
.L_x_51:
[----:B------:R-:W-:Y:S01]  /*1a80*/  LOP3.LUT R15, R7, 0x80000, RZ, 0xfc, !PT ;  /* 0x00080000070f7812 */ /* 0x000fe200078efcff */
[----:B------:R-:W-:-:S07]  /*1a90*/  IMAD.MOV.U32 R14, RZ, RZ, R6 ;  /* 0x000000ffff0e7224 */ /* 0x000fce00078e0006 */
.L_x_50:
[----:B------:R-:W-:Y:S05]  /*1aa0*/  BSYNC.RECONVERGENT B2 ;  /* 0x0000000000027941 */ /* 0x000fea0003800200 */
.L_x_48:
[----:B------:R-:W-:Y:S02]  /*1ab0*/  IMAD.MOV.U32 R11, RZ, RZ, 0x0 ;  /* 0x00000000ff0b7424 */ /* 0x000fe400078e00ff */
[----:B------:R-:W-:Y:S02]  /*1ac0*/  IMAD.MOV.U32 R4, RZ, RZ, R14 ;  /* 0x000000ffff047224 */ /* 0x000fe400078e000e */
[----:B------:R-:W-:Y:S01]  /*1ad0*/  IMAD.MOV.U32 R5, RZ, RZ, R15 ;  /* 0x000000ffff057224 */ /* 0x000fe200078e000f */
[----:B------:R-:W-:Y:S06]  /*1ae0*/  RET.REL.NODEC R10 `(_Z21starvation_libcudacxxv) ;  /* 0xffffffe40a447950 */ /* 0x000fec0003c3ffff */
.L_x_52:
        /* <DEDUP_REMOVED lines=9> */
.L_x_54:


//--------------------- .nv.global.init           --------------------------
	.section	.nv.global.init,"aw",@progbits
	.align	4
.nv.global.init:
	.type		lock,@object
	.size		lock,($str$3 - lock)
lock:
        /*0000*/ 	.byte	0x01, 0x00, 0x00, 0x00
	.type		$str$3,@object
	.size		$str$3,($str$2 - $str$3)
$str$3:
        /*0004*/ 	.byte	0x64, 0x6f, 0x6e, 0x65, 0x3a, 0x20, 0x25, 0x64, 0x0a, 0x00
	.type		$str$2,@object
	.size		$str$2,($str$4 - $str$2)
$str$2:
        /*000e*/ 	.byte	0x63, 0x6f, 0x6e, 0x74, 0x3a, 0x20, 0x25, 0x64, 0x0a, 0x00
	.type		$str$4,@object
	.size		$str$4,($str$1 - $str$4)
$str$4:
        /*0018*/ 	.byte	0x69, 0x6e, 0x69, 0x74, 0x20, 0x6c, 0x6f, 0x63, 0x6b, 0x3a, 0x20, 0x25, 0x64, 0x0a, 0x00
	.type		$str$1,@object
	.size		$str$1,($str - $str$1)
$str$1:
        /*0027*/ 	.byte	0x73, 0x74, 0x65, 0x70, 0x20, 0x74, 0x68, 0x72, 0x65, 0x61, 0x64, 0x20, 0x25, 0x64, 0x0a, 0x00
	.type		$str,@object
	.size		$str,(.L_3 - $str)
$str:
        /*0037*/ 	.byte	0x73, 0x74, 0x61, 0x72, 0x74, 0x20, 0x74, 0x68, 0x72, 0x65, 0x61, 0x64, 0x20, 0x25, 0x64, 0x0a
        /*0047*/ 	.byte	0x00
.L_3:


//--------------------- .nv.shared._Z17starvation_legacyv --------------------------
	.section	.nv.shared._Z17starvation_legacyv,"aw",@nobits
	.sectionflags	@""
	.align	4
.nv.shared._Z17starvation_legacyv:
	.zero		1036


//--------------------- .nv.shared.reserved.0     --------------------------
	.section	.nv.shared.reserved.0,"aw",@nobits
	.weak		__nv_reservedSMEM_offset_0_alias
	.size		__nv_reservedSMEM_offset_0_alias, 0, 64
	.other		__nv_reservedSMEM_offset_0_alias,@"STO_CUDA_RESERVED_SHARED STV_DEFAULT"
__nv_reservedSMEM_offset_0_alias:
	.zero		0
	.zero		64


//--------------------- .nv.global                --------------------------
	.section	.nv.global,"aw",@nobits
	.align	4
.nv.global:
	.type		mask,@object
	.size		mask,(clobber - mask)
mask:
	.zero		4
	.type		clobber,@object
	.size		clobber,(.L_2 - clobber)
clobber:
	.zero		4
.L_2:


//--------------------- .nv.constant0._Z17starvation_legacyv --------------------------
	.section	.nv.constant0._Z17starvation_legacyv,"a",@progbits
	.sectionflags	@""
	.align	4
.nv.constant0._Z17starvation_legacyv:
	.zero		896


//--------------------- .nv.constant0._Z21starvation_libcudacxxv --------------------------
	.section	.nv.constant0._Z21starvation_libcudacxxv,"a",@progbits
	.sectionflags	@""
	.align	4
.nv.constant0._Z21starvation_libcudacxxv:
	.zero		896


//--------------------- SYMBOLS --------------------------

	.type		.nv.reservedSmem.offset0,@object
	.size		.nv.reservedSmem.offset0,0x4
	.type		.nv.reservedSmem.cap,@object
	.size		.nv.reservedSmem.cap,0x4
	.type		vprintf,@function
